//
// Generated by NVIDIA NVVM Compiler
//
// Compiler Build ID: CL-36424714
// Cuda compilation tools, release 13.0, V13.0.88
// Based on NVVM 20.0.0
//

.version 9.0
.target sm_100
.address_size 64

	// .globl	_Z10convKernelPhPKfS_iiiii

.visible .entry _Z10convKernelPhPKfS_iiiii(
	.param .u64 .ptr .align 1 _Z10convKernelPhPKfS_iiiii_param_0,
	.param .u64 .ptr .align 1 _Z10convKernelPhPKfS_iiiii_param_1,
	.param .u64 .ptr .align 1 _Z10convKernelPhPKfS_iiiii_param_2,
	.param .u32 _Z10convKernelPhPKfS_iiiii_param_3,
	.param .u32 _Z10convKernelPhPKfS_iiiii_param_4,
	.param .u32 _Z10convKernelPhPKfS_iiiii_param_5,
	.param .u32 _Z10convKernelPhPKfS_iiiii_param_6,
	.param .u32 _Z10convKernelPhPKfS_iiiii_param_7
)
{
	.reg .pred 	%p<114>;
	.reg .b16 	%rs<24>;
	.reg .b32 	%r<156>;
	.reg .b32 	%f<96>;
	.reg .b64 	%rd<63>;

	ld.param.u64 	%rd7, [_Z10convKernelPhPKfS_iiiii_param_0];
	ld.param.u64 	%rd8, [_Z10convKernelPhPKfS_iiiii_param_1];
	ld.param.u64 	%rd9, [_Z10convKernelPhPKfS_iiiii_param_2];
	ld.param.u32 	%r59, [_Z10convKernelPhPKfS_iiiii_param_3];
	ld.param.u32 	%r64, [_Z10convKernelPhPKfS_iiiii_param_4];
	ld.param.u32 	%r61, [_Z10convKernelPhPKfS_iiiii_param_5];
	ld.param.u32 	%r62, [_Z10convKernelPhPKfS_iiiii_param_6];
	ld.param.u32 	%r63, [_Z10convKernelPhPKfS_iiiii_param_7];
	cvta.to.global.u64 	%rd1, %rd8;
	cvta.to.global.u64 	%rd2, %rd7;
	cvta.to.global.u64 	%rd3, %rd9;
	mov.u32 	%r65, %ctaid.x;
	mov.u32 	%r66, %ntid.x;
	mov.u32 	%r67, %tid.x;
	mad.lo.s32 	%r1, %r65, %r66, %r67;
	mov.u32 	%r68, %ctaid.y;
	mov.u32 	%r69, %ntid.y;
	mov.u32 	%r70, %tid.y;
	mad.lo.s32 	%r71, %r68, %r69, %r70;
	setp.ge.s32 	%p2, %r1, %r61;
	setp.ge.s32 	%p3, %r71, %r64;
	or.pred  	%p4, %p2, %p3;
	setp.lt.s32 	%p5, %r59, 1;
	or.pred  	%p6, %p4, %p5;
	@%p6 bra 	$L__BB0_69;
	shr.u32 	%r72, %r62, 31;
	add.s32 	%r73, %r62, %r72;
	shr.s32 	%r74, %r73, 1;
	setp.lt.s32 	%p7, %r63, 1;
	sub.s32 	%r3, %r71, %r74;
	mad.lo.s32 	%r75, %r64, %r1, %r71;
	mul.lo.s32 	%r4, %r75, %r59;
	@%p7 bra 	$L__BB0_58;
	setp.lt.s32 	%p16, %r62, 1;
	@%p16 bra 	$L__BB0_47;
	and.b32  	%r5, %r62, 7;
	add.s32 	%r6, %r5, -1;
	and.b32  	%r7, %r62, 3;
	and.b32  	%r8, %r62, 2147483640;
	and.b32  	%r9, %r62, 1;
	shr.u32 	%r93, %r63, 31;
	add.s32 	%r94, %r63, %r93;
	shr.s32 	%r95, %r94, 1;
	sub.s32 	%r10, %r1, %r95;
	mov.b32 	%r142, 0;
$L__BB0_4:
	mov.f32 	%f75, 0f00000000;
	mov.b32 	%r143, 0;
$L__BB0_5:
	setp.lt.u32 	%p25, %r62, 8;
	not.b32 	%r98, %r143;
	add.s32 	%r99, %r63, %r98;
	add.s32 	%r100, %r10, %r143;
	setp.gt.s32 	%p26, %r100, -1;
	setp.lt.s32 	%p27, %r100, %r61;
	and.pred  	%p1, %p26, %p27;
	mul.lo.s32 	%r13, %r100, %r64;
	mad.lo.s32 	%r14, %r99, %r62, %r62;
	mov.b32 	%r146, 0;
	@%p25 bra 	$L__BB0_24;
	mov.b32 	%r144, 0;
$L__BB0_7:
	.pragma "nounroll";
	add.s32 	%r16, %r3, %r144;
	setp.gt.s32 	%p28, %r16, -1;
	setp.lt.s32 	%p29, %r16, %r64;
	and.pred  	%p30, %p28, %p29;
	and.pred  	%p31, %p1, %p30;
	not.b32 	%r102, %r144;
	add.s32 	%r103, %r14, %r102;
	mul.wide.s32 	%rd26, %r103, 4;
	add.s64 	%rd4, %rd1, %rd26;
	not.pred 	%p32, %p31;
	@%p32 bra 	$L__BB0_9;
	add.s32 	%r104, %r16, %r13;
	mad.lo.s32 	%r105, %r104, %r59, %r142;
	cvt.s64.s32 	%rd27, %r105;
	add.s64 	%rd28, %rd2, %rd27;
	ld.global.u8 	%rs9, [%rd28];
	cvt.rn.f32.u16 	%f41, %rs9;
	ld.global.f32 	%f42, [%rd4];
	fma.rn.f32 	%f75, %f42, %f41, %f75;
$L__BB0_9:
	add.s32 	%r17, %r16, 1;
	setp.gt.s32 	%p33, %r17, -1;
	setp.lt.s32 	%p34, %r17, %r64;
	and.pred  	%p35, %p33, %p34;
	and.pred  	%p36, %p1, %p35;
	not.pred 	%p37, %p36;
	@%p37 bra 	$L__BB0_11;
	add.s32 	%r106, %r17, %r13;
	mad.lo.s32 	%r107, %r106, %r59, %r142;
	cvt.s64.s32 	%rd29, %r107;
	add.s64 	%rd30, %rd2, %rd29;
	ld.global.u8 	%rs10, [%rd30];
	cvt.rn.f32.u16 	%f43, %rs10;
	ld.global.f32 	%f44, [%rd4+-4];
	fma.rn.f32 	%f75, %f44, %f43, %f75;
$L__BB0_11:
	add.s32 	%r18, %r16, 2;
	setp.gt.s32 	%p38, %r18, -1;
	setp.lt.s32 	%p39, %r18, %r64;
	and.pred  	%p40, %p38, %p39;
	and.pred  	%p41, %p1, %p40;
	not.pred 	%p42, %p41;
	@%p42 bra 	$L__BB0_13;
	add.s32 	%r108, %r18, %r13;
	mad.lo.s32 	%r109, %r108, %r59, %r142;
	cvt.s64.s32 	%rd31, %r109;
	add.s64 	%rd32, %rd2, %rd31;
	ld.global.u8 	%rs11, [%rd32];
	cvt.rn.f32.u16 	%f45, %rs11;
	ld.global.f32 	%f46, [%rd4+-8];
	fma.rn.f32 	%f75, %f46, %f45, %f75;
$L__BB0_13:
	add.s32 	%r19, %r16, 3;
	setp.gt.s32 	%p43, %r19, -1;
	setp.lt.s32 	%p44, %r19, %r64;
	and.pred  	%p45, %p43, %p44;
	and.pred  	%p46, %p1, %p45;
	not.pred 	%p47, %p46;
	@%p47 bra 	$L__BB0_15;
	add.s32 	%r110, %r19, %r13;
	mad.lo.s32 	%r111, %r110, %r59, %r142;
	cvt.s64.s32 	%rd33, %r111;
	add.s64 	%rd34, %rd2, %rd33;
	ld.global.u8 	%rs12, [%rd34];
	cvt.rn.f32.u16 	%f47, %rs12;
	ld.global.f32 	%f48, [%rd4+-12];
	fma.rn.f32 	%f75, %f48, %f47, %f75;
$L__BB0_15:
	add.s32 	%r20, %r16, 4;
	setp.gt.s32 	%p48, %r20, -1;
	setp.lt.s32 	%p49, %r20, %r64;
	and.pred  	%p50, %p48, %p49;
	and.pred  	%p51, %p1, %p50;
	not.pred 	%p52, %p51;
	@%p52 bra 	$L__BB0_17;
	add.s32 	%r112, %r20, %r13;
	mad.lo.s32 	%r113, %r112, %r59, %r142;
	cvt.s64.s32 	%rd35, %r113;
	add.s64 	%rd36, %rd2, %rd35;
	ld.global.u8 	%rs13, [%rd36];
	cvt.rn.f32.u16 	%f49, %rs13;
	ld.global.f32 	%f50, [%rd4+-16];
	fma.rn.f32 	%f75, %f50, %f49, %f75;
$L__BB0_17:
	add.s32 	%r21, %r16, 5;
	setp.gt.s32 	%p53, %r21, -1;
	setp.lt.s32 	%p54, %r21, %r64;
	and.pred  	%p55, %p53, %p54;
	and.pred  	%p56, %p1, %p55;
	not.pred 	%p57, %p56;
	@%p57 bra 	$L__BB0_19;
	add.s32 	%r114, %r21, %r13;
	mad.lo.s32 	%r115, %r114, %r59, %r142;
	cvt.s64.s32 	%rd37, %r115;
	add.s64 	%rd38, %rd2, %rd37;
	ld.global.u8 	%rs14, [%rd38];
	cvt.rn.f32.u16 	%f51, %rs14;
	ld.global.f32 	%f52, [%rd4+-20];
	fma.rn.f32 	%f75, %f52, %f51, %f75;
$L__BB0_19:
	add.s32 	%r22, %r16, 6;
	setp.gt.s32 	%p58, %r22, -1;
	setp.lt.s32 	%p59, %r22, %r64;
	and.pred  	%p60, %p58, %p59;
	and.pred  	%p61, %p1, %p60;
	not.pred 	%p62, %p61;
	@%p62 bra 	$L__BB0_21;
	add.s32 	%r116, %r22, %r13;
	mad.lo.s32 	%r117, %r116, %r59, %r142;
	cvt.s64.s32 	%rd39, %r117;
	add.s64 	%rd40, %rd2, %rd39;
	ld.global.u8 	%rs15, [%rd40];
	cvt.rn.f32.u16 	%f53, %rs15;
	ld.global.f32 	%f54, [%rd4+-24];
	fma.rn.f32 	%f75, %f54, %f53, %f75;
$L__BB0_21:
	add.s32 	%r23, %r16, 7;
	setp.gt.s32 	%p63, %r23, -1;
	setp.lt.s32 	%p64, %r23, %r64;
	and.pred  	%p65, %p63, %p64;
	and.pred  	%p66, %p1, %p65;
	not.pred 	%p67, %p66;
	@%p67 bra 	$L__BB0_23;
	add.s32 	%r118, %r23, %r13;
	mad.lo.s32 	%r119, %r118, %r59, %r142;
	cvt.s64.s32 	%rd41, %r119;
	add.s64 	%rd42, %rd2, %rd41;
	ld.global.u8 	%rs16, [%rd42];
	cvt.rn.f32.u16 	%f55, %rs16;
	ld.global.f32 	%f56, [%rd4+-28];
	fma.rn.f32 	%f75, %f56, %f55, %f75;
$L__BB0_23:
	add.s32 	%r144, %r144, 8;
	setp.ne.s32 	%p68, %r144, %r8;
	mov.u32 	%r146, %r8;
	@%p68 bra 	$L__BB0_7;
$L__BB0_24:
	setp.eq.s32 	%p69, %r5, 0;
	@%p69 bra 	$L__BB0_45;
	setp.lt.u32 	%p70, %r6, 3;
	@%p70 bra 	$L__BB0_35;
	add.s32 	%r26, %r3, %r146;
	setp.gt.s32 	%p71, %r26, -1;
	setp.lt.s32 	%p72, %r26, %r64;
	and.pred  	%p73, %p71, %p72;
	and.pred  	%p75, %p1, %p73;
	not.b32 	%r120, %r146;
	add.s32 	%r121, %r14, %r120;
	mul.wide.s32 	%rd43, %r121, 4;
	add.s64 	%rd5, %rd1, %rd43;
	not.pred 	%p76, %p75;
	@%p76 bra 	$L__BB0_28;
	add.s32 	%r122, %r26, %r13;
	mad.lo.s32 	%r123, %r122, %r59, %r142;
	cvt.s64.s32 	%rd44, %r123;
	add.s64 	%rd45, %rd2, %rd44;
	ld.global.u8 	%rs17, [%rd45];
	cvt.rn.f32.u16 	%f58, %rs17;
	ld.global.f32 	%f59, [%rd5];
	fma.rn.f32 	%f75, %f59, %f58, %f75;
$L__BB0_28:
	add.s32 	%r27, %r26, 1;
	setp.gt.s32 	%p77, %r27, -1;
	setp.lt.s32 	%p78, %r27, %r64;
	and.pred  	%p79, %p77, %p78;
	and.pred  	%p80, %p1, %p79;
	not.pred 	%p81, %p80;
	@%p81 bra 	$L__BB0_30;
	add.s32 	%r124, %r27, %r13;
	mad.lo.s32 	%r125, %r124, %r59, %r142;
	cvt.s64.s32 	%rd46, %r125;
	add.s64 	%rd47, %rd2, %rd46;
	ld.global.u8 	%rs18, [%rd47];
	cvt.rn.f32.u16 	%f60, %rs18;
	ld.global.f32 	%f61, [%rd5+-4];
	fma.rn.f32 	%f75, %f61, %f60, %f75;
$L__BB0_30:
	add.s32 	%r28, %r26, 2;
	setp.gt.s32 	%p82, %r28, -1;
	setp.lt.s32 	%p83, %r28, %r64;
	and.pred  	%p84, %p82, %p83;
	and.pred  	%p85, %p1, %p84;
	not.pred 	%p86, %p85;
	@%p86 bra 	$L__BB0_32;
	add.s32 	%r126, %r28, %r13;
	mad.lo.s32 	%r127, %r126, %r59, %r142;
	cvt.s64.s32 	%rd48, %r127;
	add.s64 	%rd49, %rd2, %rd48;
	ld.global.u8 	%rs19, [%rd49];
	cvt.rn.f32.u16 	%f62, %rs19;
	ld.global.f32 	%f63, [%rd5+-8];
	fma.rn.f32 	%f75, %f63, %f62, %f75;
$L__BB0_32:
	add.s32 	%r29, %r26, 3;
	setp.gt.s32 	%p87, %r29, -1;
	setp.lt.s32 	%p88, %r29, %r64;
	and.pred  	%p89, %p87, %p88;
	and.pred  	%p90, %p1, %p89;
	not.pred 	%p91, %p90;
	@%p91 bra 	$L__BB0_34;
	add.s32 	%r128, %r29, %r13;
	mad.lo.s32 	%r129, %r128, %r59, %r142;
	cvt.s64.s32 	%rd50, %r129;
	add.s64 	%rd51, %rd2, %rd50;
	ld.global.u8 	%rs20, [%rd51];
	cvt.rn.f32.u16 	%f64, %rs20;
	ld.global.f32 	%f65, [%rd5+-12];
	fma.rn.f32 	%f75, %f65, %f64, %f75;
$L__BB0_34:
	add.s32 	%r146, %r146, 4;
$L__BB0_35:
	setp.eq.s32 	%p92, %r7, 0;
	@%p92 bra 	$L__BB0_45;
	setp.eq.s32 	%p93, %r7, 1;
	@%p93 bra 	$L__BB0_42;
	add.s32 	%r32, %r3, %r146;
	setp.gt.s32 	%p94, %r32, -1;
	setp.lt.s32 	%p95, %r32, %r64;
	and.pred  	%p96, %p94, %p95;
	and.pred  	%p98, %p1, %p96;
	not.b32 	%r130, %r146;
	add.s32 	%r131, %r14, %r130;
	mul.wide.s32 	%rd52, %r131, 4;
	add.s64 	%rd6, %rd1, %rd52;
	not.pred 	%p99, %p98;
	@%p99 bra 	$L__BB0_39;
	add.s32 	%r132, %r32, %r13;
	mad.lo.s32 	%r133, %r132, %r59, %r142;
	cvt.s64.s32 	%rd53, %r133;
	add.s64 	%rd54, %rd2, %rd53;
	ld.global.u8 	%rs21, [%rd54];
	cvt.rn.f32.u16 	%f67, %rs21;
	ld.global.f32 	%f68, [%rd6];
	fma.rn.f32 	%f75, %f68, %f67, %f75;
$L__BB0_39:
	add.s32 	%r33, %r32, 1;
	setp.gt.s32 	%p100, %r33, -1;
	setp.lt.s32 	%p101, %r33, %r64;
	and.pred  	%p102, %p100, %p101;
	and.pred  	%p103, %p1, %p102;
	not.pred 	%p104, %p103;
	@%p104 bra 	$L__BB0_41;
	add.s32 	%r134, %r33, %r13;
	mad.lo.s32 	%r135, %r134, %r59, %r142;
	cvt.s64.s32 	%rd55, %r135;
	add.s64 	%rd56, %rd2, %rd55;
	ld.global.u8 	%rs22, [%rd56];
	cvt.rn.f32.u16 	%f69, %rs22;
	ld.global.f32 	%f70, [%rd6+-4];
	fma.rn.f32 	%f75, %f70, %f69, %f75;
$L__BB0_41:
	add.s32 	%r146, %r146, 2;
$L__BB0_42:
	setp.eq.s32 	%p105, %r9, 0;
	@%p105 bra 	$L__BB0_45;
	add.s32 	%r36, %r3, %r146;
	setp.gt.s32 	%p106, %r36, -1;
	setp.lt.s32 	%p107, %r36, %r64;
	and.pred  	%p108, %p106, %p107;
	and.pred  	%p110, %p1, %p108;
	not.pred 	%p111, %p110;
	@%p111 bra 	$L__BB0_45;
	not.b32 	%r136, %r146;
	add.s32 	%r137, %r36, %r13;
	mad.lo.s32 	%r138, %r137, %r59, %r142;
	cvt.s64.s32 	%rd57, %r138;
	add.s64 	%rd58, %rd2, %rd57;
	ld.global.u8 	%rs23, [%rd58];
	cvt.rn.f32.u16 	%f71, %rs23;
	add.s32 	%r139, %r14, %r136;
	mul.wide.s32 	%rd59, %r139, 4;
	add.s64 	%rd60, %rd1, %rd59;
	ld.global.f32 	%f72, [%rd60];
	fma.rn.f32 	%f75, %f72, %f71, %f75;
$L__BB0_45:
	add.s32 	%r143, %r143, 1;
	setp.ne.s32 	%p112, %r143, %r63;
	@%p112 bra 	$L__BB0_5;
	cvt.rzi.u32.f32 	%r140, %f75;
	add.s32 	%r141, %r142, %r4;
	cvt.s64.s32 	%rd61, %r141;
	add.s64 	%rd62, %rd3, %rd61;
	st.global.u8 	[%rd62], %r140;
	add.s32 	%r142, %r142, 1;
	setp.eq.s32 	%p113, %r142, %r59;
	@%p113 bra 	$L__BB0_69;
	bra.uni 	$L__BB0_4;
$L__BB0_47:
	add.s32 	%r85, %r59, -1;
	and.b32  	%r39, %r59, 7;
	setp.lt.u32 	%p17, %r85, 7;
	mov.b32 	%r150, 0;
	@%p17 bra 	$L__BB0_50;
	and.b32  	%r150, %r59, 2147483640;
	mov.b32 	%r148, 0;
$L__BB0_49:
	.pragma "nounroll";
	add.s32 	%r87, %r148, %r4;
	cvt.s64.s32 	%rd18, %r87;
	add.s64 	%rd19, %rd3, %rd18;
	mov.b16 	%rs5, 0;
	st.global.u8 	[%rd19], %rs5;
	st.global.u8 	[%rd19+1], %rs5;
	st.global.u8 	[%rd19+2], %rs5;
	st.global.u8 	[%rd19+3], %rs5;
	st.global.u8 	[%rd19+4], %rs5;
	st.global.u8 	[%rd19+5], %rs5;
	st.global.u8 	[%rd19+6], %rs5;
	st.global.u8 	[%rd19+7], %rs5;
	add.s32 	%r148, %r148, 8;
	setp.ne.s32 	%p18, %r148, %r150;
	@%p18 bra 	$L__BB0_49;
$L__BB0_50:
	setp.eq.s32 	%p19, %r39, 0;
	@%p19 bra 	$L__BB0_69;
	and.b32  	%r44, %r59, 3;
	setp.lt.u32 	%p20, %r39, 4;
	@%p20 bra 	$L__BB0_53;
	add.s32 	%r88, %r150, %r4;
	cvt.s64.s32 	%rd20, %r88;
	add.s64 	%rd21, %rd3, %rd20;
	mov.b16 	%rs6, 0;
	st.global.u8 	[%rd21], %rs6;
	st.global.u8 	[%rd21+1], %rs6;
	st.global.u8 	[%rd21+2], %rs6;
	st.global.u8 	[%rd21+3], %rs6;
	add.s32 	%r150, %r150, 4;
$L__BB0_53:
	setp.eq.s32 	%p21, %r44, 0;
	@%p21 bra 	$L__BB0_69;
	setp.eq.s32 	%p22, %r44, 1;
	@%p22 bra 	$L__BB0_56;
	add.s32 	%r89, %r150, %r4;
	cvt.s64.s32 	%rd22, %r89;
	add.s64 	%rd23, %rd3, %rd22;
	mov.b16 	%rs7, 0;
	st.global.u8 	[%rd23], %rs7;
	st.global.u8 	[%rd23+1], %rs7;
	add.s32 	%r150, %r150, 2;
$L__BB0_56:
	and.b32  	%r90, %r59, 1;
	setp.eq.b32 	%p23, %r90, 1;
	not.pred 	%p24, %p23;
	@%p24 bra 	$L__BB0_69;
	add.s32 	%r91, %r150, %r4;
	cvt.s64.s32 	%rd24, %r91;
	add.s64 	%rd25, %rd3, %rd24;
	mov.b16 	%rs8, 0;
	st.global.u8 	[%rd25], %rs8;
	bra.uni 	$L__BB0_69;
$L__BB0_58:
	add.s32 	%r77, %r59, -1;
	and.b32  	%r49, %r59, 7;
	setp.lt.u32 	%p8, %r77, 7;
	mov.b32 	%r154, 0;
	@%p8 bra 	$L__BB0_61;
	and.b32  	%r154, %r59, 2147483640;
	mov.b32 	%r152, 0;
$L__BB0_60:
	.pragma "nounroll";
	add.s32 	%r79, %r152, %r4;
	cvt.s64.s32 	%rd10, %r79;
	add.s64 	%rd11, %rd3, %rd10;
	mov.b16 	%rs1, 0;
	st.global.u8 	[%rd11], %rs1;
	st.global.u8 	[%rd11+1], %rs1;
	st.global.u8 	[%rd11+2], %rs1;
	st.global.u8 	[%rd11+3], %rs1;
	st.global.u8 	[%rd11+4], %rs1;
	st.global.u8 	[%rd11+5], %rs1;
	st.global.u8 	[%rd11+6], %rs1;
	st.global.u8 	[%rd11+7], %rs1;
	add.s32 	%r152, %r152, 8;
	setp.ne.s32 	%p9, %r152, %r154;
	@%p9 bra 	$L__BB0_60;
$L__BB0_61:
	setp.eq.s32 	%p10, %r49, 0;
	@%p10 bra 	$L__BB0_69;
	and.b32  	%r54, %r59, 3;
	setp.lt.u32 	%p11, %r49, 4;
	@%p11 bra 	$L__BB0_64;
	add.s32 	%r80, %r154, %r4;
	cvt.s64.s32 	%rd12, %r80;
	add.s64 	%rd13, %rd3, %rd12;
	mov.b16 	%rs2, 0;
	st.global.u8 	[%rd13], %rs2;
	st.global.u8 	[%rd13+1], %rs2;
	st.global.u8 	[%rd13+2], %rs2;
	st.global.u8 	[%rd13+3], %rs2;
	add.s32 	%r154, %r154, 4;
$L__BB0_64:
	setp.eq.s32 	%p12, %r54, 0;
	@%p12 bra 	$L__BB0_69;
	setp.eq.s32 	%p13, %r54, 1;
	@%p13 bra 	$L__BB0_67;
	add.s32 	%r81, %r154, %r4;
	cvt.s64.s32 	%rd14, %r81;
	add.s64 	%rd15, %rd3, %rd14;
	mov.b16 	%rs3, 0;
	st.global.u8 	[%rd15], %rs3;
	st.global.u8 	[%rd15+1], %rs3;
	add.s32 	%r154, %r154, 2;
$L__BB0_67:
	and.b32  	%r82, %r59, 1;
	setp.eq.b32 	%p14, %r82, 1;
	not.pred 	%p15, %p14;
	@%p15 bra 	$L__BB0_69;
	add.s32 	%r83, %r154, %r4;
	cvt.s64.s32 	%rd16, %r83;
	add.s64 	%rd17, %rd3, %rd16;
	mov.b16 	%rs4, 0;
	st.global.u8 	[%rd17], %rs4;
$L__BB0_69:
	ret;

}


// ===== COMPILED SASS (sm_100) =====

	.target	sm_100

	.elftype	@"ET_EXEC"


//--------------------- .note.nv.tkinfo           --------------------------
	.section	.note.nv.tkinfo,"",@"SHT_NOTE"
	.sectionflags	@"SHF_NOTE_NV_TKINFO"
	.tkinfo
        /*0018*/ 	.word	0x00000002
        /*0030*/ 	.string	""
        /*0030*/ 	.string	"ptxas"
        /*0030*/ 	.string	"Cuda compilation tools, release 13.0, V13.0.88"
        /*0030*/ 	.string	"Build cuda_13.0.r13.0/compiler.36424714_0"
        /*0030*/ 	.string	"-arch sm_100 -m 64 "



//--------------------- .note.nv.cuinfo           --------------------------
	.section	.note.nv.cuinfo,"",@"SHT_NOTE"
	.sectionflags	@"SHF_NOTE_NV_CUINFO"
        /*0018*/ 	.short	0x0002
        /*001a*/ 	.short	0x0064
        /*001c*/ 	.short	0x0082
	.zero		2


//--------------------- .nv.info                  --------------------------
	.section	.nv.info,"",@"SHT_CUDA_INFO"
	.align	4


	//----- nvinfo : EIATTR_REGCOUNT
	.align		4
        /*0000*/ 	.byte	0x04, 0x2f
        /*0002*/ 	.short	(.L_1 - .L_0)
	.align		4
.L_0:
        /*0004*/ 	.word	index@(_Z10convKernelPhPKfS_iiiii)
        /*0008*/ 	.word	0x0000001f


	//----- nvinfo : EIATTR_FRAME_SIZE
	.align		4
.L_1:
        /*000c*/ 	.byte	0x04, 0x11
        /*000e*/ 	.short	(.L_3 - .L_2)
	.align		4
.L_2:
        /*0010*/ 	.word	index@(_Z10convKernelPhPKfS_iiiii)
        /*0014*/ 	.word	0x00000000


	//----- nvinfo : EIATTR_MIN_STACK_SIZE
	.align		4
.L_3:
        /*0018*/ 	.byte	0x04, 0x12
        /*001a*/ 	.short	(.L_5 - .L_4)
	.align		4
.L_4:
        /*001c*/ 	.word	index@(_Z10convKernelPhPKfS_iiiii)
        /*0020*/ 	.word	0x00000000
.L_5:


//--------------------- .nv.compat                --------------------------
	.section	.nv.compat,"",@"SHT_CUDA_COMPAT_INFO"
	.align	4
        /*0000*/ 	.byte	0x02, 0x09, 0x00, 0x00, 0x02, 0x02, 0x01, 0x00, 0x02, 0x05, 0x05, 0x00, 0x03, 0x07, 0x01, 0x01
        /*0010*/ 	.byte	0x02, 0x03, 0x00, 0x00, 0x02, 0x06, 0x01, 0x00, 0x04, 0x0b, 0x08, 0x00, 0x09, 0x00, 0x00, 0x00
        /*0020*/ 	.byte	0x00, 0x00, 0x00, 0x00


//--------------------- .nv.info._Z10convKernelPhPKfS_iiiii --------------------------
	.section	.nv.info._Z10convKernelPhPKfS_iiiii,"",@"SHT_CUDA_INFO"
	.sectionflags	@""
	.align	4


	//----- nvinfo : EIATTR_CUDA_API_VERSION
	.align		4
        /*0000*/ 	.byte	0x04, 0x37
        /*0002*/ 	.short	(.L_7 - .L_6)
.L_6:
        /*0004*/ 	.word	0x00000082


	//----- nvinfo : EIATTR_KPARAM_INFO
	.align		4
.L_7:
        /*0008*/ 	.byte	0x04, 0x17
        /*000a*/ 	.short	(.L_9 - .L_8)
.L_8:
        /*000c*/ 	.word	0x00000000
        /*0010*/ 	.short	0x0007
        /*0012*/ 	.short	0x0028
        /*0014*/ 	.byte	0x00, 0xf0, 0x11, 0x00


	//----- nvinfo : EIATTR_KPARAM_INFO
	.align		4
.L_9:
        /*0018*/ 	.byte	0x04, 0x17
        /*001a*/ 	.short	(.L_11 - .L_10)
.L_10:
        /*001c*/ 	.word	0x00000000
        /*0020*/ 	.short	0x0006
        /*0022*/ 	.short	0x0024
        /*0024*/ 	.byte	0x00, 0xf0, 0x11, 0x00


	//----- nvinfo : EIATTR_KPARAM_INFO
	.align		4
.L_11:
        /*0028*/ 	.byte	0x04, 0x17
        /*002a*/ 	.short	(.L_13 - .L_12)
.L_12:
        /*002c*/ 	.word	0x00000000
        /*0030*/ 	.short	0x0005
        /*0032*/ 	.short	0x0020
        /*0034*/ 	.byte	0x00, 0xf0, 0x11, 0x00


	//----- nvinfo : EIATTR_KPARAM_INFO
	.align		4
.L_13:
        /*0038*/ 	.byte	0x04, 0x17
        /*003a*/ 	.short	(.L_15 - .L_14)
.L_14:
        /*003c*/ 	.word	0x00000000
        /*0040*/ 	.short	0x0004
        /*0042*/ 	.short	0x001c
        /*0044*/ 	.byte	0x00, 0xf0, 0x11, 0x00


	//----- nvinfo : EIATTR_KPARAM_INFO
	.align		4
.L_15:
        /*0048*/ 	.byte	0x04, 0x17
        /*004a*/ 	.short	(.L_17 - .L_16)
.L_16:
        /*004c*/ 	.word	0x00000000
        /*0050*/ 	.short	0x0003
        /*0052*/ 	.short	0x0018
        /*0054*/ 	.byte	0x00, 0xf0, 0x11, 0x00


	//----- nvinfo : EIATTR_KPARAM_INFO
	.align		4
.L_17:
        /*0058*/ 	.byte	0x04, 0x17
        /*005a*/ 	.short	(.L_19 - .L_18)
.L_18:
        /*005c*/ 	.word	0x00000000
        /*0060*/ 	.short	0x0002
        /*0062*/ 	.short	0x0010
        /*0064*/ 	.byte	0x00, 0xf5, 0x21, 0x00


	//----- nvinfo : EIATTR_KPARAM_INFO
	.align		4
.L_19:
        /*0068*/ 	.byte	0x04, 0x17
        /*006a*/ 	.short	(.L_21 - .L_20)
.L_20:
        /*006c*/ 	.word	0x00000000
        /*0070*/ 	.short	0x0001
        /*0072*/ 	.short	0x0008
        /*0074*/ 	.byte	0x00, 0xf5, 0x21, 0x00


	//----- nvinfo : EIATTR_KPARAM_INFO
	.align		4
.L_21:
        /*0078*/ 	.byte	0x04, 0x17
        /*007a*/ 	.short	(.L_23 - .L_22)
.L_22:
        /*007c*/ 	.word	0x00000000
        /*0080*/ 	.short	0x0000
        /*0082*/ 	.short	0x0000
        /*0084*/ 	.byte	0x00, 0xf5, 0x21, 0x00


	//----- nvinfo : EIATTR_SPARSE_MMA_MASK
	.align		4
.L_23:
        /*0088*/ 	.byte	0x03, 0x50
        /*008a*/ 	.short	0x0000


	//----- nvinfo : EIATTR_MAXREG_COUNT
	.align		4
        /*008c*/ 	.byte	0x03, 0x1b
        /*008e*/ 	.short	0x00ff


	//----- nvinfo : EIATTR_MERCURY_ISA_VERSION
	.align		4
        /*0090*/ 	.byte	0x03, 0x5f
        /*0092*/ 	.short	0x0101


	//----- nvinfo : EIATTR_VRC_CTA_INIT_COUNT
	.align		4
        /*0094*/ 	.byte	0x02, 0x4a
	.zero		1
	.zero		1


	//----- nvinfo : EIATTR_EXIT_INSTR_OFFSETS
	.align		4
        /*0098*/ 	.byte	0x04, 0x1c
        /*009a*/ 	.short	(.L_25 - .L_24)


	//   ....[0]....
.L_24:
        /*009c*/ 	.word	0x000000e0


	//   ....[1]....
        /*00a0*/ 	.word	0x00001380


	//   ....[2]....
        /*00a4*/ 	.word	0x00001520


	//   ....[3]....
        /*00a8*/ 	.word	0x00001600


	//   ....[4]....
        /*00ac*/ 	.word	0x000016c0


	//   ....[5]....
        /*00b0*/ 	.word	0x00001720


	//   ....[6]....
        /*00b4*/ 	.word	0x000018a0


	//   ....[7]....
        /*00b8*/ 	.word	0x00001980


	//   ....[8]....
        /*00bc*/ 	.word	0x00001a40


	//   ....[9]....
        /*00c0*/ 	.word	0x00001aa0


	//----- nvinfo : EIATTR_CRS_STACK_SIZE
	.align		4
.L_25:
        /*00c4*/ 	.byte	0x04, 0x1e
        /*00c6*/ 	.short	(.L_27 - .L_26)
.L_26:
        /*00c8*/ 	.word	0x00000000


	//----- nvinfo : EIATTR_CBANK_PARAM_SIZE
	.align		4
.L_27:
        /*00cc*/ 	.byte	0x03, 0x19
        /*00ce*/ 	.short	0x002c


	//----- nvinfo : EIATTR_PARAM_CBANK
	.align		4
        /*00d0*/ 	.byte	0x04, 0x0a
        /*00d2*/ 	.short	(.L_29 - .L_28)
	.align		4
.L_28:
        /*00d4*/ 	.word	index@(.nv.constant0._Z10convKernelPhPKfS_iiiii)
        /*00d8*/ 	.short	0x0380
        /*00da*/ 	.short	0x002c


	//----- nvinfo : EIATTR_SW_WAR
	.align		4
.L_29:
        /*00dc*/ 	.byte	0x04, 0x36
        /*00de*/ 	.short	(.L_31 - .L_30)
.L_30:
        /*00e0*/ 	.word	0x00000008
.L_31:


//--------------------- .nv.callgraph             --------------------------
	.section	.nv.callgraph,"",@"SHT_CUDA_CALLGRAPH"
	.align	4
	.sectionentsize	8
	.align		4
        /*0000*/ 	.word	0x00000000
	.align		4
        /*0004*/ 	.word	0xffffffff
	.align		4
        /*0008*/ 	.word	0x00000000
	.align		4
        /*000c*/ 	.word	0xfffffffe
	.align		4
        /*0010*/ 	.word	0x00000000
	.align		4
        /*0014*/ 	.word	0xfffffffd
	.align		4
        /*0018*/ 	.word	0x00000000
	.align		4
        /*001c*/ 	.word	0xfffffffc


//--------------------- .text._Z10convKernelPhPKfS_iiiii --------------------------
	.section	.text._Z10convKernelPhPKfS_iiiii,"ax",@progbits
	.align	128
        .global         _Z10convKernelPhPKfS_iiiii
        .type           _Z10convKernelPhPKfS_iiiii,@function
        .size           _Z10convKernelPhPKfS_iiiii,(.L_x_19 - _Z10convKernelPhPKfS_iiiii)
        .other          _Z10convKernelPhPKfS_iiiii,@"STO_CUDA_ENTRY STV_DEFAULT"
_Z10convKernelPhPKfS_iiiii:
.text._Z10convKernelPhPKfS_iiiii:
[----:B------:R-:W-:Y:S01]  /*0000*/  LDC R1, c[0x0][0x37c] ;  /* 0x0000df00ff017b82 */ /* 0x000fe20000000800 */
[----:B------:R-:W0:Y:S07]  /*0010*/  S2R R5, SR_TID.Y ;  /* 0x0000000000057919 */ /* 0x000e2e0000002200 */
[----:B------:R-:W1:Y:S01]  /*0020*/  LDC R2, c[0x0][0x360] ;  /* 0x0000d800ff027b82 */ /* 0x000e620000000800 */
[----:B------:R-:W2:Y:S01]  /*0030*/  LDCU UR6, c[0x0][0x3a0] ;  /* 0x00007400ff0677ac */ /* 0x000ea20008000800 */
[----:B------:R-:W1:Y:S06]  /*0040*/  S2R R3, SR_TID.X ;  /* 0x0000000000037919 */ /* 0x000e6c0000002100 */
[----:B------:R-:W0:Y:S08]  /*0050*/  S2UR UR5, SR_CTAID.Y ;  /* 0x00000000000579c3 */ /* 0x000e300000002600 */
[----:B------:R-:W0:Y:S08]  /*0060*/  LDC R0, c[0x0][0x364] ;  /* 0x0000d900ff007b82 */ /* 0x000e300000000800 */
[----:B------:R-:W1:Y:S08]  /*0070*/  S2UR UR4, SR_CTAID.X ;  /* 0x00000000000479c3 */ /* 0x000e700000002500 */
[----:B------:R-:W3:Y:S01]  /*0080*/  LDC.64 R18, c[0x0][0x398] ;  /* 0x0000e600ff127b82 */ /* 0x000ee20000000a00 */
[----:B0-----:R-:W-:-:S02]  /*0090*/  IMAD R0, R0, UR5, R5 ;  /* 0x0000000500007c24 */ /* 0x001fc4000f8e0205 */
[----:B-1----:R-:W-:-:S03]  /*00a0*/  IMAD R2, R2, UR4, R3 ;  /* 0x0000000402027c24 */ /* 0x002fc6000f8e0203 */
[----:B---3--:R-:W-:-:S04]  /*00b0*/  ISETP.GE.AND P0, PT, R0, R19, PT ;  /* 0x000000130000720c */ /* 0x008fc80003f06270 */
[----:B--2---:R-:W-:-:S04]  /*00c0*/  ISETP.GE.OR P0, PT, R2, UR6, P0 ;  /* 0x0000000602007c0c */ /* 0x004fc80008706670 */
[----:B------:R-:W-:-:S13]  /*00d0*/  ISETP.LT.OR P0, PT, R18, 0x1, P0 ;  /* 0x000000011200780c */ /* 0x000fda0000701670 */
[----:B------:R-:W-:Y:S05]  /*00e0*/  @P0 EXIT ;  /* 0x000000000000094d */ /* 0x000fea0003800000 */
[----:B------:R-:W0:Y:S01]  /*00f0*/  LDCU UR5, c[0x0][0x3a8] ;  /* 0x00007500ff0577ac */ /* 0x000e220008000800 */
[----:B------:R-:W-:Y:S01]  /*0100*/  IMAD R19, R2, R19, R0 ;  /* 0x0000001302137224 */ /* 0x000fe200078e0200 */
[----:B------:R-:W1:Y:S01]  /*0110*/  LDCU UR7, c[0x0][0x3a4] ;  /* 0x00007480ff0777ac */ /* 0x000e620008000800 */
[----:B------:R-:W2:Y:S01]  /*0120*/  LDCU.64 UR10, c[0x0][0x358] ;  /* 0x00006b00ff0a77ac */ /* 0x000ea20008000a00 */
[----:B0-----:R-:W-:Y:S02]  /*0130*/  UISETP.GE.AND UP0, UPT, UR5, 0x1, UPT ;  /* 0x000000010500788c */ /* 0x001fe4000bf06270 */
[----:B-1----:R-:W-:-:S04]  /*0140*/  ULEA.HI UR4, UR7, UR7, URZ, 0x1 ;  /* 0x0000000707047291 */ /* 0x002fc8000f8f08ff */
[----:B------:R-:W-:-:S06]  /*0150*/  USHF.R.S32.HI UR4, URZ, 0x1, UR4 ;  /* 0x00000001ff047899 */ /* 0x000fcc0008011404 */
[----:B------:R-:W-:Y:S01]  /*0160*/  VIADD R0, R0, -UR4 ;  /* 0x8000000400007c36 */ /* 0x000fe20008000000 */
[----:B--2---:R-:W-:Y:S06]  /*0170*/  BRA.U !UP0, `(.L_x_0) ;  /* 0x00000015086c7547 */ /* 0x004fec000b800000 */
[----:B------:R-:W-:-:S09]  /*0180*/  UISETP.GE.AND UP0, UPT, UR7, 0x1, UPT ;  /* 0x000000010700788c */ /* 0x000fd2000bf06270 */
[----:B------:R-:W-:Y:S05]  /*0190*/  BRA.U !UP0, `(.L_x_1) ;  /* 0x0000001108847547 */ /* 0x000fea000b800000 */
[----:B------:R-:W-:Y:S02]  /*01a0*/  ULEA.HI UR4, UR5, UR5, URZ, 0x1 ;  /* 0x0000000505047291 */ /* 0x000fe4000f8f08ff */
[----:B------:R-:W-:Y:S02]  /*01b0*/  ULOP3.LUT UR9, UR7, 0x7, URZ, 0xc0, !UPT ;  /* 0x0000000707097892 */ /* 0x000fe4000f8ec0ff */
[----:B------:R-:W-:Y:S02]  /*01c0*/  USHF.R.S32.HI UR4, URZ, 0x1, UR4 ;  /* 0x00000001ff047899 */ /* 0x000fe40008011404 */
[----:B------:R-:W-:Y:S02]  /*01d0*/  UIADD3 UR5, UPT, UPT, UR9, -0x1, URZ ;  /* 0xffffffff09057890 */ /* 0x000fe4000fffe0ff */
[----:B------:R-:W-:Y:S02]  /*01e0*/  ULOP3.LUT UR12, UR7, 0x3, URZ, 0xc0, !UPT ;  /* 0x00000003070c7892 */ /* 0x000fe4000f8ec0ff */
[----:B------:R-:W-:Y:S01]  /*01f0*/  VIADD R18, R2, -UR4 ;  /* 0x8000000402127c36 */ /* 0x000fe20008000000 */
[----:B------:R-:W-:-:S02]  /*0200*/  ULOP3.LUT UR7, UR7, 0x7ffffff8, URZ, 0xc0, !UPT ;  /* 0x7ffffff807077892 */ /* 0x000fc4000f8ec0ff */
[----:B------:R-:W-:Y:S01]  /*0210*/  UISETP.GE.U32.AND UP1, UPT, UR5, 0x3, UPT ;  /* 0x000000030500788c */ /* 0x000fe2000bf26070 */
[----:B------:R-:W-:-:S10]  /*0220*/  UMOV UR4, URZ ;  /* 0x000000ff00047c82 */ /* 0x000fd40008000000 */
.L_x_9:
[----:B------:R-:W-:Y:S01]  /*0230*/  IMAD.MOV.U32 R20, RZ, RZ, RZ ;  /* 0x000000ffff147224 */ /* 0x000fe200078e00ff */
[----:B0-----:R-:W-:-:S06]  /*0240*/  UMOV UR5, URZ ;  /* 0x000000ff00057c82 */ /* 0x001fcc0008000000 */
.L_x_8:
[----:B------:R-:W0:Y:S01]  /*0250*/  LDCU.64 UR14, c[0x0][0x3a0] ;  /* 0x00007400ff0e77ac */ /* 0x000e220008000a00 */
[----:B------:R-:W-:Y:S01]  /*0260*/  VIADD R21, R18, UR5 ;  /* 0x0000000512157c36 */ /* 0x000fe20008000000 */
[----:B------:R-:W1:Y:S01]  /*0270*/  LDCU UR13, c[0x0][0x3a8] ;  /* 0x00007500ff0d77ac */ /* 0x000e620008000800 */
[----:B------:R-:W-:Y:S02]  /*0280*/  ULOP3.LUT UR6, URZ, UR5, URZ, 0x33, !UPT ;  /* 0x00000005ff067292 */ /* 0x000fe4000f8e33ff */
[----:B------:R-:W-:Y:S02]  /*0290*/  UIADD3 UR5, UPT, UPT, UR5, 0x1, URZ ;  /* 0x0000000105057890 */ /* 0x000fe4000fffe0ff */
[----:B0-----:R-:W-:Y:S01]  /*02a0*/  UISETP.GE.U32.AND UP2, UPT, UR15, 0x8, UPT ;  /* 0x000000080f00788c */ /* 0x001fe2000bf46070 */
[----:B------:R-:W-:Y:S01]  /*02b0*/  ISETP.GE.AND P0, PT, R21, UR14, PT ;  /* 0x0000000e15007c0c */ /* 0x000fe2000bf06270 */
[----:B-1----:R-:W-:-:S03]  /*02c0*/  UIADD3 UR6, UPT, UPT, UR6, UR13, URZ ;  /* 0x0000000d06067290 */ /* 0x002fc6000fffe0ff */
[----:B------:R-:W-:Y:S01]  /*02d0*/  ISETP.GT.AND P0, PT, R21, -0x1, !P0 ;  /* 0xffffffff1500780c */ /* 0x000fe20004704270 */
[----:B------:R-:W-:Y:S02]  /*02e0*/  UISETP.NE.AND UP0, UPT, UR5, UR13, UPT ;  /* 0x0000000d0500728c */ /* 0x000fe4000bf05270 */
[----:B------:R-:W-:-:S03]  /*02f0*/  UIMAD UR8, UR6, UR15, UR15 ;  /* 0x0000000f060872a4 */ /* 0x000fc6000f8e020f */
[----:B------:R-:W-:Y:S01]  /*0300*/  UMOV UR6, URZ ;  /* 0x000000ff00067c82 */ /* 0x000fe20008000000 */
[----:B------:R-:W-:Y:S08]  /*0310*/  BRA.U !UP2, `(.L_x_2) ;  /* 0x000000050af07547 */ /* 0x000ff0000b800000 */
[----:B------:R-:W0:Y:S01]  /*0320*/  LDC.64 R2, c[0x0][0x388] ;  /* 0x0000e200ff027b82 */ /* 0x000e220000000a00 */
[----:B------:R-:W1:Y:S01]  /*0330*/  LDCU UR13, c[0x0][0x39c] ;  /* 0x00007380ff0d77ac */ /* 0x000e620008000800 */
[----:B------:R-:W-:-:S05]  /*0340*/  UMOV UR6, URZ ;  /* 0x000000ff00067c82 */ /* 0x000fca0008000000 */
.L_x_3:
[----:B------:R-:W-:-:S04]  /*0350*/  VIADD R16, R0, UR6 ;  /* 0x0000000600107c36 */ /* 0x000fc80008000000 */
[C---:B------:R-:W-:Y:S01]  /*0360*/  VIADD R10, R16.reuse, 0x1 ;  /* 0x00000001100a7836 */ /* 0x040fe20000000000 */
[----:B-1----:R-:W-:-:S04]  /*0370*/  ISETP.GE.AND P2, PT, R16, UR13, PT ;  /* 0x0000000d10007c0c */ /* 0x002fc8000bf46270 */
[----:B------:R-:W-:Y:S02]  /*0380*/  ISETP.GT.AND P2, PT, R16, -0x1, !P2 ;  /* 0xffffffff1000780c */ /* 0x000fe40005744270 */
[C---:B------:R-:W-:Y:S02]  /*0390*/  ISETP.GE.AND P1, PT, R10.reuse, UR13, PT ;  /* 0x0000000d0a007c0c */ /* 0x040fe4000bf26270 */
[----:B------:R-:W-:Y:S02]  /*03a0*/  PLOP3.LUT P2, PT, P0, P2, PT, 0x80, 0x8 ;  /* 0x000000000008781c */ /* 0x000fe40000745070 */
[----:B------:R-:W-:-:S04]  /*03b0*/  ISETP.GT.AND P1, PT, R10, -0x1, !P1 ;  /* 0xffffffff0a00780c */ /* 0x000fc80004f24270 */
[----:B------:R-:W-:-:S07]  /*03c0*/  PLOP3.LUT P1, PT, P0, P1, PT, 0x80, 0x8 ;  /* 0x000000000008781c */ /* 0x000fce0000723070 */
[----:B------:R-:W1:Y:S01]  /*03d0*/  @P2 LDC R5, c[0x0][0x398] ;  /* 0x0000e600ff052b82 */ /* 0x000e620000000800 */
[----:B------:R-:W-:-:S05]  /*03e0*/  @P2 IMAD R4, R21, UR13, R16 ;  /* 0x0000000d15042c24 */ /* 0x000fca000f8e0210 */
[----:B------:R-:W-:Y:S02]  /*03f0*/  @P1 IMAD R10, R21, UR13, R10 ;  /* 0x0000000d150a1c24 */ /* 0x000fe4000f8e020a */
[----:B------:R-:W2:Y:S08]  /*0400*/  @P2 LDC.64 R8, c[0x0][0x380] ;  /* 0x0000e000ff082b82 */ /* 0x000eb00000000a00 */
[----:B------:R-:W3:Y:S08]  /*0410*/  @P1 LDC R11, c[0x0][0x398] ;  /* 0x0000e600ff0b1b82 */ /* 0x000ef00000000800 */
[----:B------:R-:W4:Y:S01]  /*0420*/  @P1 LDC.64 R6, c[0x0][0x380] ;  /* 0x0000e000ff061b82 */ /* 0x000f220000000a00 */
[----:B-1----:R-:W-:Y:S01]  /*0430*/  @P2 IMAD R5, R4, R5, UR4 ;  /* 0x0000000404052e24 */ /* 0x002fe2000f8e0205 */
[----:B------:R-:W-:-:S04]  /*0440*/  LOP3.LUT R4, RZ, UR6, RZ, 0x33, !PT ;  /* 0x00000006ff047c12 */ /* 0x000fc8000f8e33ff */
[----:B--2---:R-:W-:-:S04]  /*0450*/  @P2 IADD3 R8, P3, PT, R5, R8, RZ ;  /* 0x0000000805082210 */ /* 0x004fc80007f7e0ff */
[----:B------:R-:W-:Y:S01]  /*0460*/  @P2 LEA.HI.X.SX32 R9, R5, R9, 0x1, P3 ;  /* 0x0000000905092211 */ /* 0x000fe200018f0eff */
[----:B------:R-:W-:-:S04]  /*0470*/  VIADD R5, R4, UR8 ;  /* 0x0000000804057c36 */ /* 0x000fc80008000000 */
[----:B------:R-:W2:Y:S01]  /*0480*/  @P2 LDG.E.U8 R8, desc[UR10][R8.64] ;  /* 0x0000000a08082981 */ /* 0x000ea2000c1e1100 */
[----:B0-----:R-:W-:-:S04]  /*0490*/  IMAD.WIDE R4, R5, 0x4, R2 ;  /* 0x0000000405047825 */ /* 0x001fc800078e0202 */
[----:B---3--:R-:W-:Y:S02]  /*04a0*/  @P1 IMAD R11, R10, R11, UR4 ;  /* 0x000000040a0b1e24 */ /* 0x008fe4000f8e020b */
[----:B------:R-:W3:Y:S03]  /*04b0*/  @P2 LDG.E R10, desc[UR10][R4.64] ;  /* 0x0000000a040a2981 */ /* 0x000ee6000c1e1900 */
[----:B----4-:R-:W-:-:S04]  /*04c0*/  @P1 IADD3 R6, P3, PT, R11, R6, RZ ;  /* 0x000000060b061210 */ /* 0x010fc80007f7e0ff */
[----:B------:R-:W-:Y:S02]  /*04d0*/  @P1 LEA.HI.X.SX32 R7, R11, R7, 0x1, P3 ;  /* 0x000000070b071211 */ /* 0x000fe400018f0eff */
[----:B------:R-:W4:Y:S04]  /*04e0*/  @P1 LDG.E R11, desc[UR10][R4.64+-0x4] ;  /* 0xfffffc0a040b1981 */ /* 0x000f28000c1e1900 */
[----:B------:R0:W5:Y:S01]  /*04f0*/  @P1 LDG.E.U8 R13, desc[UR10][R6.64] ;  /* 0x0000000a060d1981 */ /* 0x000162000c1e1100 */
[----:B------:R-:W-:-:S05]  /*0500*/  VIADD R22, R16, 0x2 ;  /* 0x0000000210167836 */ /* 0x000fca0000000000 */
[----:B------:R-:W-:-:S04]  /*0510*/  ISETP.GE.AND P6, PT, R22, UR13, PT ;  /* 0x0000000d16007c0c */ /* 0x000fc8000bfc6270 */
[----:B------:R-:W-:Y:S01]  /*0520*/  ISETP.GT.AND P6, PT, R22, -0x1, !P6 ;  /* 0xffffffff1600780c */ /* 0x000fe200077c4270 */
[----:B------:R-:W-:-:S03]  /*0530*/  VIADD R14, R16, 0x4 ;  /* 0x00000004100e7836 */ /* 0x000fc60000000000 */
[----:B------:R-:W-:Y:S01]  /*0540*/  PLOP3.LUT P6, PT, P0, P6, PT, 0x80, 0x8 ;  /* 0x000000000008781c */ /* 0x000fe200007cd070 */
[----:B------:R-:W-:Y:S01]  /*0550*/  VIADD R12, R16, 0x3 ;  /* 0x00000003100c7836 */ /* 0x000fe20000000000 */
[----:B------:R-:W-:-:S04]  /*0560*/  ISETP.GE.AND P4, PT, R14, UR13, PT ;  /* 0x0000000d0e007c0c */ /* 0x000fc8000bf86270 */
[----:B------:R-:W-:Y:S02]  /*0570*/  ISETP.GT.AND P4, PT, R14, -0x1, !P4 ;  /* 0xffffffff0e00780c */ /* 0x000fe40006784270 */
[----:B------:R-:W-:Y:S02]  /*0580*/  ISETP.GE.AND P5, PT, R12, UR13, PT ;  /* 0x0000000d0c007c0c */ /* 0x000fe4000bfa6270 */
[----:B------:R-:W-:-:S03]  /*0590*/  PLOP3.LUT P4, PT, P0, P4, PT, 0x80, 0x8 ;  /* 0x000000000008781c */ /* 0x000fc60000789070 */
[----:B------:R-:W1:Y:S01]  /*05a0*/  @P6 LDC R15, c[0x0][0x398] ;  /* 0x0000e600ff0f6b82 */ /* 0x000e620000000800 */
[----:B------:R-:W-:Y:S01]  /*05b0*/  ISETP.GT.AND P5, PT, R12, -0x1, !P5 ;  /* 0xffffffff0c00780c */ /* 0x000fe20006fa4270 */
[----:B------:R-:W-:-:S03]  /*05c0*/  VIADD R26, R16, 0x5 ;  /* 0x00000005101a7836 */ /* 0x000fc60000000000 */
[----:B------:R-:W-:Y:S01]  /*05d0*/  PLOP3.LUT P5, PT, P0, P5, PT, 0x80, 0x8 ;  /* 0x000000000008781c */ /* 0x000fe200007ab070 */
[----:B------:R-:W-:Y:S01]  /*05e0*/  VIADD R24, R16, 0x6 ;  /* 0x0000000610187836 */ /* 0x000fe20000000000 */
[C---:B------:R-:W-:Y:S01]  /*05f0*/  ISETP.GE.AND P3, PT, R26.reuse, UR13, PT ;  /* 0x0000000d1a007c0c */ /* 0x040fe2000bf66270 */
[----:B0-----:R-:W0:Y:S03]  /*0600*/  @P6 LDC.64 R6, c[0x0][0x380] ;  /* 0x0000e000ff066b82 */ /* 0x001e260000000a00 */
[----:B------:R-:W-:-:S05]  /*0610*/  ISETP.GT.AND P3, PT, R26, -0x1, !P3 ;  /* 0xffffffff1a00780c */ /* 0x000fca0005f64270 */
[----:B------:R-:W1:Y:S01]  /*0620*/  @P4 LDC R23, c[0x0][0x398] ;  /* 0x0000e600ff174b82 */ /* 0x000e620000000800 */
[----:B------:R-:W-:-:S07]  /*0630*/  PLOP3.LUT P3, PT, P0, P3, PT, 0x80, 0x8 ;  /* 0x000000000008781c */ /* 0x000fce0000767070 */
[----:B------:R-:W0:Y:S01]  /*0640*/  @P5 LDC R27, c[0x0][0x398] ;  /* 0x0000e600ff1b5b82 */ /* 0x000e220000000800 */
[C---:B------:R-:W-:Y:S02]  /*0650*/  @P5 IMAD R28, R21.reuse, UR13, R12 ;  /* 0x0000000d151c5c24 */ /* 0x040fe4000f8e020c */
[----:B------:R-:W-:-:S05]  /*0660*/  @P4 IMAD R14, R21, UR13, R14 ;  /* 0x0000000d150e4c24 */ /* 0x000fca000f8e020e */
[----:B------:R-:W0:Y:S01]  /*0670*/  @P3 LDC R25, c[0x0][0x398] ;  /* 0x0000e600ff193b82 */ /* 0x000e220000000800 */
[----:B-1----:R-:W-:Y:S02]  /*0680*/  @P4 IMAD R23, R14, R23, UR4 ;  /* 0x000000040e174e24 */ /* 0x002fe4000f8e0217 */
[C---:B------:R-:W-:Y:S02]  /*0690*/  @P3 IMAD R26, R21.reuse, UR13, R26 ;  /* 0x0000000d151a3c24 */ /* 0x040fe4000f8e021a */
[----:B0-----:R-:W-:Y:S02]  /*06a0*/  @P5 IMAD R27, R28, R27, UR4 ;  /* 0x000000041c1b5e24 */ /* 0x001fe4000f8e021b */
[----:B------:R-:W-:Y:S01]  /*06b0*/  @P3 IMAD R25, R26, R25, UR4 ;  /* 0x000000041a193e24 */ /* 0x000fe2000f8e0219 */
[----:B--2---:R-:W-:Y:S01]  /*06c0*/  @P2 I2FP.F32.U32 R9, R8 ;  /* 0x0000000800092245 */ /* 0x004fe20000201000 */
[----:B------:R-:W-:-:S04]  /*06d0*/  @P6 IMAD R8, R21, UR13, R22 ;  /* 0x0000000d15086c24 */ /* 0x000fc8000f8e0216 */
[----:B---3--:R-:W-:Y:S01]  /*06e0*/  @P2 FFMA R20, R9, R10, R20 ;  /* 0x0000000a09142223 */ /* 0x008fe20000000014 */
[----:B------:R-:W-:-:S04]  /*06f0*/  ISETP.GE.AND P2, PT, R24, UR13, PT ;  /* 0x0000000d18007c0c */ /* 0x000fc8000bf46270 */
[----:B------:R-:W-:Y:S01]  /*0700*/  ISETP.GT.AND P2, PT, R24, -0x1, !P2 ;  /* 0xffffffff1800780c */ /* 0x000fe20005744270 */
[----:B------:R-:W-:Y:S02]  /*0710*/  @P6 IMAD R15, R8, R15, UR4 ;  /* 0x00000004080f6e24 */ /* 0x000fe4000f8e020f */
[----:B------:R-:W0:Y:S01]  /*0720*/  @P5 LDC.64 R8, c[0x0][0x380] ;  /* 0x0000e000ff085b82 */ /* 0x000e220000000a00 */
[----:B------:R-:W-:Y:S02]  /*0730*/  PLOP3.LUT P2, PT, P0, P2, PT, 0x80, 0x8 ;  /* 0x000000000008781c */ /* 0x000fe40000745070 */
[----:B-----5:R-:W-:-:S05]  /*0740*/  @P1 I2FP.F32.U32 R13, R13 ;  /* 0x0000000d000d1245 */ /* 0x020fca0000201000 */
[----:B----4-:R-:W-:Y:S02]  /*0750*/  @P1 FFMA R20, R13, R11, R20 ;  /* 0x0000000b0d141223 */ /* 0x010fe40000000014 */
[----:B------:R-:W1:Y:S01]  /*0760*/  @P4 LDC.64 R10, c[0x0][0x380] ;  /* 0x0000e000ff0a4b82 */ /* 0x000e620000000a00 */
[----:B------:R-:W-:-:S07]  /*0770*/  @P6 IADD3 R6, P1, PT, R15, R6, RZ ;  /* 0x000000060f066210 */ /* 0x000fce0007f3e0ff */
[----:B------:R-:W2:Y:S01]  /*0780*/  @P2 LDC R17, c[0x0][0x398] ;  /* 0x0000e600ff112b82 */ /* 0x000ea20000000800 */
[----:B------:R-:W-:-:S07]  /*0790*/  @P6 LEA.HI.X.SX32 R7, R15, R7, 0x1, P1 ;  /* 0x000000070f076211 */ /* 0x000fce00008f0eff */
[----:B------:R-:W3:Y:S08]  /*07a0*/  @P3 LDC.64 R12, c[0x0][0x380] ;  /* 0x0000e000ff0c3b82 */ /* 0x000ef00000000a00 */
[----:B------:R-:W4:Y:S01]  /*07b0*/  @P2 LDC.64 R14, c[0x0][0x380] ;  /* 0x0000e000ff0e2b82 */ /* 0x000f220000000a00 */
[----:B0-----:R-:W-:Y:S01]  /*07c0*/  @P5 IADD3 R8, P1, PT, R27, R8, RZ ;  /* 0x000000081b085210 */ /* 0x001fe20007f3e0ff */
[----:B------:R-:W-:-:S03]  /*07d0*/  @P2 IMAD R24, R21, UR13, R24 ;  /* 0x0000000d15182c24 */ /* 0x000fc6000f8e0218 */
[----:B------:R-:W-:Y:S02]  /*07e0*/  @P5 LEA.HI.X.SX32 R9, R27, R9, 0x1, P1 ;  /* 0x000000091b095211 */ /* 0x000fe400008f0eff */
[C---:B-1----:R-:W-:Y:S01]  /*07f0*/  @P4 IADD3 R10, P1, PT, R23.reuse, R10, RZ ;  /* 0x0000000a170a4210 */ /* 0x042fe20007f3e0ff */
[----:B--2---:R-:W-:Y:S01]  /*0800*/  @P2 IMAD R17, R24, R17, UR4 ;  /* 0x0000000418112e24 */ /* 0x004fe2000f8e0211 */
[----:B------:R-:W-:Y:S01]  /*0810*/  P2R R22, PR, RZ, 0x40 ;  /* 0x00000040ff167803 */ /* 0x000fe20000000000 */
[----:B------:R-:W2:Y:S01]  /*0820*/  @P5 LDG.E.U8 R8, desc[UR10][R8.64] ;  /* 0x0000000a08085981 */ /* 0x000ea2000c1e1100 */
[----:B------:R-:W-:Y:S02]  /*0830*/  @P4 LEA.HI.X.SX32 R11, R23, R11, 0x1, P1 ;  /* 0x0000000b170b4211 */ /* 0x000fe400008f0eff */
[C---:B---3--:R-:W-:Y:S01]  /*0840*/  @P3 IADD3 R12, P1, PT, R25.reuse, R12, RZ ;  /* 0x0000000c190c3210 */ /* 0x048fe20007f3e0ff */
[----:B------:R-:W-:Y:S02]  /*0850*/  VIADD R24, R16, 0x7 ;  /* 0x0000000710187836 */ /* 0x000fe40000000000 */
[----:B------:R-:W3:Y:S01]  /*0860*/  @P4 LDG.E.U8 R10, desc[UR10][R10.64] ;  /* 0x0000000a0a0a4981 */ /* 0x000ee2000c1e1100 */
[----:B------:R-:W-:-:S03]  /*0870*/  @P3 LEA.HI.X.SX32 R13, R25, R13, 0x1, P1 ;  /* 0x0000000d190d3211 */ /* 0x000fc600008f0eff */
[----:B------:R-:W5:Y:S01]  /*0880*/  @P5 LDG.E R25, desc[UR10][R4.64+-0xc] ;  /* 0xfffff40a04195981 */ /* 0x000f62000c1e1900 */
[----:B----4-:R-:W-:-:S03]  /*0890*/  @P2 IADD3 R14, P1, PT, R17, R14, RZ ;  /* 0x0000000e110e2210 */ /* 0x010fc60007f3e0ff */
[----:B------:R-:W4:Y:S01]  /*08a0*/  @P3 LDG.E.U8 R12, desc[UR10][R12.64] ;  /* 0x0000000a0c0c3981 */ /* 0x000f22000c1e1100 */
[----:B------:R-:W-:Y:S02]  /*08b0*/  @P2 LEA.HI.X.SX32 R15, R17, R15, 0x1, P1 ;  /* 0x0000000f110f2211 */ /* 0x000fe400008f0eff */
[----:B------:R-:W-:-:S03]  /*08c0*/  ISETP.GE.AND P1, PT, R24, UR13, PT ;  /* 0x0000000d18007c0c */ /* 0x000fc6000bf26270 */
[----:B------:R-:W4:Y:S01]  /*08d0*/  @P2 LDG.E.U8 R14, desc[UR10][R14.64] ;  /* 0x0000000a0e0e2981 */ /* 0x000f22000c1e1100 */
[----:B------:R-:W-:-:S04]  /*08e0*/  ISETP.GT.AND P1, PT, R24, -0x1, !P1 ;  /* 0xffffffff1800780c */ /* 0x000fc80004f24270 */
[----:B------:R-:W-:-:S13]  /*08f0*/  PLOP3.LUT P1, PT, P0, P1, PT, 0x80, 0x8 ;  /* 0x000000000008781c */ /* 0x000fda0000723070 */
[----:B------:R-:W0:Y:S01]  /*0900*/  @P1 LDC R26, c[0x0][0x398] ;  /* 0x0000e600ff1a1b82 */ /* 0x000e220000000800 */
[----:B------:R-:W4:Y:S07]  /*0910*/  @P1 LDG.E R27, desc[UR10][R4.64+-0x1c] ;  /* 0xffffe40a041b1981 */ /* 0x000f2e000c1e1900 */
[----:B------:R-:W1:Y:S01]  /*0920*/  @P1 LDC.64 R16, c[0x0][0x380] ;  /* 0x0000e000ff101b82 */ /* 0x000e620000000a00 */
[----:B------:R-:W-:Y:S02]  /*0930*/  @P1 IMAD R23, R21, UR13, R24 ;  /* 0x0000000d15171c24 */ /* 0x000fe4000f8e0218 */
[----:B------:R-:W4:Y:S02]  /*0940*/  @P3 LDG.E R24, desc[UR10][R4.64+-0x14] ;  /* 0xffffec0a04183981 */ /* 0x000f24000c1e1900 */
[----:B0-----:R-:W-:-:S02]  /*0950*/  @P1 IMAD R23, R23, R26, UR4 ;  /* 0x0000000417171e24 */ /* 0x001fc4000f8e021a */
[----:B------:R0:W4:Y:S03]  /*0960*/  @P2 LDG.E R26, desc[UR10][R4.64+-0x18] ;  /* 0xffffe80a041a2981 */ /* 0x000126000c1e1900 */
[----:B-1----:R-:W-:-:S04]  /*0970*/  @P1 IADD3 R16, P6, PT, R23, R16, RZ ;  /* 0x0000001017101210 */ /* 0x002fc80007fde0ff */
[----:B------:R-:W-:Y:S02]  /*0980*/  @P1 LEA.HI.X.SX32 R17, R23, R17, 0x1, P6 ;  /* 0x0000001117111211 */ /* 0x000fe400030f0eff */
[----:B------:R-:W-:Y:S02]  /*0990*/  ISETP.NE.AND P6, PT, R22, RZ, PT ;  /* 0x000000ff1600720c */ /* 0x000fe40003fc5270 */
[----:B------:R-:W4:Y:S04]  /*09a0*/  @P4 LDG.E R22, desc[UR10][R4.64+-0x10] ;  /* 0xfffff00a04164981 */ /* 0x000f28000c1e1900 */
[----:B------:R-:W0:Y:S07]  /*09b0*/  @P1 LDG.E.U8 R16, desc[UR10][R16.64] ;  /* 0x0000000a10101981 */ /* 0x000e2e000c1e1100 */
[----:B------:R-:W3:Y:S04]  /*09c0*/  @P6 LDG.E.U8 R6, desc[UR10][R6.64] ;  /* 0x0000000a06066981 */ /* 0x000ee8000c1e1100 */
[----:B------:R-:W5:Y:S01]  /*09d0*/  @P6 LDG.E R23, desc[UR10][R4.64+-0x8] ;  /* 0xfffff80a04176981 */ /* 0x000f62000c1e1900 */
[----:B------:R-:W-:-:S04]  /*09e0*/  UIADD3 UR6, UPT, UPT, UR6, 0x8, URZ ;  /* 0x0000000806067890 */ /* 0x000fc8000fffe0ff */
[----:B------:R-:W-:Y:S01]  /*09f0*/  UISETP.NE.AND UP2, UPT, UR6, UR7, UPT ;  /* 0x000000070600728c */ /* 0x000fe2000bf45270 */
[----:B--2---:R-:W-:Y:S02]  /*0a00*/  @P5 I2FP.F32.U32 R9, R8 ;  /* 0x0000000800095245 */ /* 0x004fe40000201000 */
[----:B---3--:R-:W-:-:S05]  /*0a10*/  @P6 I2FP.F32.U32 R7, R6 ;  /* 0x0000000600076245 */ /* 0x008fca0000201000 */
[----:B-----5:R-:W-:Y:S01]  /*0a20*/  @P6 FFMA R20, R7, R23, R20 ;  /* 0x0000001707146223 */ /* 0x020fe20000000014 */
[----:B------:R-:W-:-:S03]  /*0a30*/  @P4 I2FP.F32.U32 R7, R10 ;  /* 0x0000000a00074245 */ /* 0x000fc60000201000 */
[----:B------:R-:W-:Y:S01]  /*0a40*/  @P5 FFMA R20, R9, R25, R20 ;  /* 0x0000001909145223 */ /* 0x000fe20000000014 */
[----:B----4-:R-:W-:-:S03]  /*0a50*/  @P3 I2FP.F32.U32 R9, R12 ;  /* 0x0000000c00093245 */ /* 0x010fc60000201000 */
[----:B------:R-:W-:Y:S01]  /*0a60*/  @P4 FFMA R20, R7, R22, R20 ;  /* 0x0000001607144223 */ /* 0x000fe20000000014 */
[----:B------:R-:W-:-:S03]  /*0a70*/  @P2 I2FP.F32.U32 R7, R14 ;  /* 0x0000000e00072245 */ /* 0x000fc60000201000 */
[----:B------:R-:W-:Y:S01]  /*0a80*/  @P3 FFMA R20, R9, R24, R20 ;  /* 0x0000001809143223 */ /* 0x000fe20000000014 */
[----:B0-----:R-:W-:-:S03]  /*0a90*/  @P1 I2FP.F32.U32 R5, R16 ;  /* 0x0000001000051245 */ /* 0x001fc60000201000 */
[----:B------:R-:W-:-:S04]  /*0aa0*/  @P2 FFMA R20, R7, R26, R20 ;  /* 0x0000001a07142223 */ /* 0x000fc80000000014 */
[----:B------:R-:W-:Y:S01]  /*0ab0*/  @P1 FFMA R20, R5, R27, R20 ;  /* 0x0000001b05141223 */ /* 0x000fe20000000014 */
[----:B------:R-:W-:Y:S06]  /*0ac0*/  BRA.U UP2, `(.L_x_3) ;  /* 0xfffffff902207547 */ /* 0x000fec000b83ffff */
[----:B------:R-:W-:-:S05]  /*0ad0*/  UMOV UR6, UR7 ;  /* 0x0000000700067c82 */ /* 0x000fca0008000000 */
.L_x_2:
[----:B------:R-:W-:-:S09]  /*0ae0*/  UISETP.NE.AND UP2, UPT, UR9, URZ, UPT ;  /* 0x000000ff0900728c */ /* 0x000fd2000bf45270 */
[----:B------:R-:W-:Y:S05]  /*0af0*/  BRA.U !UP2, `(.L_x_4) ;  /* 0x000000050af87547 */ /* 0x000fea000b800000 */
[----:B------:R-:W-:Y:S01]  /*0b00*/  UISETP.NE.AND UP2, UPT, UR12, URZ, UPT ;  /* 0x000000ff0c00728c */ /* 0x000fe2000bf45270 */
[----:B------:R-:W-:Y:S10]  /*0b10*/  BRA.U !UP1, `(.L_x_5) ;  /* 0x0000000109f87547 */ /* 0x000ff4000b800000 */
[----:B------:R-:W0:Y:S01]  /*0b20*/  LDCU UR13, c[0x0][0x39c] ;  /* 0x00007380ff0d77ac */ /* 0x000e220008000800 */
[----:B------:R-:W-:Y:S01]  /*0b30*/  VIADD R12, R0, UR6 ;  /* 0x00000006000c7c36 */ /* 0x000fe20008000000 */
[----:B------:R-:W1:Y:S03]  /*0b40*/  LDC.64 R8, c[0x0][0x388] ;  /* 0x0000e200ff087b82 */ /* 0x000e660000000a00 */
[C---:B------:R-:W-:Y:S02]  /*0b50*/  VIADD R16, R12.reuse, 0x1 ;  /* 0x000000010c107836 */ /* 0x040fe40000000000 */
[C---:B------:R-:W-:Y:S02]  /*0b60*/  VIADD R22, R12.reuse, 0x2 ;  /* 0x000000020c167836 */ /* 0x040fe40000000000 */
[C---:B------:R-:W-:Y:S01]  /*0b70*/  VIADD R14, R12.reuse, 0x3 ;  /* 0x000000030c0e7836 */ /* 0x040fe20000000000 */
[----:B0-----:R-:W-:-:S02]  /*0b80*/  ISETP.GE.AND P1, PT, R12, UR13, PT ;  /* 0x0000000d0c007c0c */ /* 0x001fc4000bf26270 */
[----:B------:R-:W-:Y:S02]  /*0b90*/  ISETP.GE.AND P2, PT, R16, UR13, PT ;  /* 0x0000000d10007c0c */ /* 0x000fe4000bf46270 */
[----:B------:R-:W-:Y:S02]  /*0ba0*/  ISETP.GT.AND P1, PT, R12, -0x1, !P1 ;  /* 0xffffffff0c00780c */ /* 0x000fe40004f24270 */
[----:B------:R-:W-:Y:S02]  /*0bb0*/  ISETP.GE.AND P3, PT, R22, UR13, PT ;  /* 0x0000000d16007c0c */ /* 0x000fe4000bf66270 */
[----:B------:R-:W-:Y:S02]  /*0bc0*/  ISETP.GT.AND P2, PT, R16, -0x1, !P2 ;  /* 0xffffffff1000780c */ /* 0x000fe40005744270 */
[----:B------:R-:W-:Y:S02]  /*0bd0*/  PLOP3.LUT P1, PT, P0, P1, PT, 0x80, 0x8 ;  /* 0x000000000008781c */ /* 0x000fe40000723070 */
[----:B------:R-:W-:-:S02]  /*0be0*/  ISETP.GT.AND P3, PT, R22, -0x1, !P3 ;  /* 0xffffffff1600780c */ /* 0x000fc40005f64270 */
[----:B------:R-:W-:Y:S02]  /*0bf0*/  PLOP3.LUT P2, PT, P0, P2, PT, 0x80, 0x8 ;  /* 0x000000000008781c */ /* 0x000fe40000745070 */
[C---:B------:R-:W-:Y:S02]  /*0c00*/  ISETP.GE.AND P4, PT, R14.reuse, UR13, PT ;  /* 0x0000000d0e007c0c */ /* 0x040fe4000bf86270 */
[----:B------:R-:W-:Y:S02]  /*0c10*/  PLOP3.LUT P3, PT, P0, P3, PT, 0x80, 0x8 ;  /* 0x000000000008781c */ /* 0x000fe40000767070 */
[----:B------:R-:W-:-:S03]  /*0c20*/  ISETP.GT.AND P4, PT, R14, -0x1, !P4 ;  /* 0xffffffff0e00780c */ /* 0x000fc60006784270 */
[----:B------:R-:W0:Y:S01]  /*0c30*/  @P1 LDC R24, c[0x0][0x398] ;  /* 0x0000e600ff181b82 */ /* 0x000e220000000800 */
[----:B------:R-:W-:Y:S01]  /*0c40*/  PLOP3.LUT P4, PT, P0, P4, PT, 0x80, 0x8 ;  /* 0x000000000008781c */ /* 0x000fe20000789070 */
[C---:B------:R-:W-:Y:S02]  /*0c50*/  @P1 IMAD R15, R21.reuse, UR13, R12 ;  /* 0x0000000d150f1c24 */ /* 0x040fe4000f8e020c */
[----:B------:R-:W-:-:S04]  /*0c60*/  @P2 IMAD R12, R21, UR13, R16 ;  /* 0x0000000d150c2c24 */ /* 0x000fc8000f8e0210 */
[----:B------:R-:W2:Y:S01]  /*0c70*/  @P2 LDC R17, c[0x0][0x398] ;  /* 0x0000e600ff112b82 */ /* 0x000ea20000000800 */
[----:B------:R-:W-:-:S05]  /*0c80*/  @P3 IMAD R16, R21, UR13, R22 ;  /* 0x0000000d15103c24 */ /* 0x000fca000f8e0216 */
[----:B------:R-:W-:Y:S02]  /*0c90*/  @P4 IMAD R14, R21, UR13, R14 ;  /* 0x0000000d150e4c24 */ /* 0x000fe4000f8e020e */
[----:B------:R-:W3:Y:S08]  /*0ca0*/  @P3 LDC R23, c[0x0][0x398] ;  /* 0x0000e600ff173b82 */ /* 0x000ef00000000800 */
[----:B------:R-:W4:Y:S01]  /*0cb0*/  @P1 LDC.64 R10, c[0x0][0x380] ;  /* 0x0000e000ff0a1b82 */ /* 0x000f220000000a00 */
[----:B0-----:R-:W-:-:S07]  /*0cc0*/  @P1 IMAD R15, R15, R24, UR4 ;  /* 0x000000040f0f1e24 */ /* 0x001fce000f8e0218 */
[----:B------:R-:W0:Y:S01]  /*0cd0*/  @P2 LDC.64 R2, c[0x0][0x380] ;  /* 0x0000e000ff022b82 */ /* 0x000e220000000a00 */
[----:B--2---:R-:W-:-:S07]  /*0ce0*/  @P2 IMAD R17, R12, R17, UR4 ;  /* 0x000000040c112e24 */ /* 0x004fce000f8e0211 */
[----:B------:R-:W2:Y:S01]  /*0cf0*/  @P4 LDC R13, c[0x0][0x398] ;  /* 0x0000e600ff0d4b82 */ /* 0x000ea20000000800 */
[----:B---3--:R-:W-:Y:S01]  /*0d00*/  @P3 IMAD R12, R16, R23, UR4 ;  /* 0x00000004100c3e24 */ /* 0x008fe2000f8e0217 */
[----:B------:R-:W-:-:S06]  /*0d10*/  LOP3.LUT R16, RZ, UR6, RZ, 0x33, !PT ;  /* 0x00000006ff107c12 */ /* 0x000fcc000f8e33ff */
[----:B------:R-:W3:Y:S01]  /*0d20*/  @P3 LDC.64 R6, c[0x0][0x380] ;  /* 0x0000e000ff063b82 */ /* 0x000ee20000000a00 */
[----:B----4-:R-:W-:-:S04]  /*0d30*/  @P1 IADD3 R10, P5, PT, R15, R10, RZ ;  /* 0x0000000a0f0a1210 */ /* 0x010fc80007fbe0ff */
[----:B------:R-:W-:Y:S01]  /*0d40*/  @P1 LEA.HI.X.SX32 R11, R15, R11, 0x1, P5 ;  /* 0x0000000b0f0b1211 */ /* 0x000fe200028f0eff */
[----:B------:R-:W-:Y:S02]  /*0d50*/  VIADD R15, R16, UR8 ;  /* 0x00000008100f7c36 */ /* 0x000fe40008000000 */
[----:B------:R-:W4:Y:S01]  /*0d60*/  @P4 LDC.64 R4, c[0x0][0x380] ;  /* 0x0000e000ff044b82 */ /* 0x000f220000000a00 */
[----:B0-----:R-:W-:Y:S01]  /*0d70*/  @P2 IADD3 R2, P6, PT, R17, R2, RZ ;  /* 0x0000000211022210 */ /* 0x001fe20007fde0ff */
[----:B------:R-:W5:Y:S01]  /*0d80*/  @P1 LDG.E.U8 R10, desc[UR10][R10.64] ;  /* 0x0000000a0a0a1981 */ /* 0x000f62000c1e1100 */
[----:B-1----:R-:W-:Y:S02]  /*0d90*/  IMAD.WIDE R8, R15, 0x4, R8 ;  /* 0x000000040f087825 */ /* 0x002fe400078e0208 */
[----:B------:R-:W-:Y:S02]  /*0da0*/  @P2 LEA.HI.X.SX32 R3, R17, R3, 0x1, P6 ;  /* 0x0000000311032211 */ /* 0x000fe400030f0eff */
[----:B--2---:R-:W-:Y:S01]  /*0db0*/  @P4 IMAD R13, R14, R13, UR4 ;  /* 0x000000040e0d4e24 */ /* 0x004fe2000f8e020d */
[----:B------:R-:W2:Y:S04]  /*0dc0*/  @P3 LDG.E R15, desc[UR10][R8.64+-0x8] ;  /* 0xfffff80a080f3981 */ /* 0x000ea8000c1e1900 */
[----:B------:R-:W2:Y:S01]  /*0dd0*/  @P2 LDG.E.U8 R2, desc[UR10][R2.64] ;  /* 0x0000000a02022981 */ /* 0x000ea2000c1e1100 */
[----:B---3--:R-:W-:-:S03]  /*0de0*/  @P3 IADD3 R6, P5, PT, R12, R6, RZ ;  /* 0x000000060c063210 */ /* 0x008fc60007fbe0ff */
[----:B------:R-:W3:Y:S01]  /*0df0*/  @P2 LDG.E R14, desc[UR10][R8.64+-0x4] ;  /* 0xfffffc0a080e2981 */ /* 0x000ee2000c1e1900 */
[----:B------:R-:W-:-:S03]  /*0e00*/  @P3 LEA.HI.X.SX32 R7, R12, R7, 0x1, P5 ;  /* 0x000000070c073211 */ /* 0x000fc600028f0eff */
[----:B------:R-:W3:Y:S01]  /*0e10*/  @P4 LDG.E R16, desc[UR10][R8.64+-0xc] ;  /* 0xfffff40a08104981 */ /* 0x000ee2000c1e1900 */
[----:B----4-:R-:W-:-:S03]  /*0e20*/  @P4 IADD3 R4, P5, PT, R13, R4, RZ ;  /* 0x000000040d044210 */ /* 0x010fc60007fbe0ff */
[----:B------:R-:W4:Y:S01]  /*0e30*/  @P1 LDG.E R12, desc[UR10][R8.64] ;  /* 0x0000000a080c1981 */ /* 0x000f22000c1e1900 */
[----:B------:R-:W-:-:S03]  /*0e40*/  @P4 LEA.HI.X.SX32 R5, R13, R5, 0x1, P5 ;  /* 0x000000050d054211 */ /* 0x000fc600028f0eff */
[----:B------:R-:W3:Y:S04]  /*0e50*/  @P3 LDG.E.U8 R6, desc[UR10][R6.64] ;  /* 0x0000000a06063981 */ /* 0x000ee8000c1e1100 */
[----:B------:R-:W3:Y:S01]  /*0e60*/  @P4 LDG.E.U8 R4, desc[UR10][R4.64] ;  /* 0x0000000a04044981 */ /* 0x000ee2000c1e1100 */
[----:B------:R-:W-:Y:S01]  /*0e70*/  UIADD3 UR6, UPT, UPT, UR6, 0x4, URZ ;  /* 0x0000000406067890 */ /* 0x000fe2000fffe0ff */
[----:B-----5:R-:W-:Y:S02]  /*0e80*/  @P1 I2FP.F32.U32 R11, R10 ;  /* 0x0000000a000b1245 */ /* 0x020fe40000201000 */
[----:B--2---:R-:W-:-:S03]  /*0e90*/  @P2 I2FP.F32.U32 R13, R2 ;  /* 0x00000002000d2245 */ /* 0x004fc60000201000 */
[----:B----4-:R-:W-:Y:S01]  /*0ea0*/  @P1 FFMA R20, R11, R12, R20 ;  /* 0x0000000c0b141223 */ /* 0x010fe20000000014 */
[----:B---3--:R-:W-:-:S03]  /*0eb0*/  @P3 I2FP.F32.U32 R3, R6 ;  /* 0x0000000600033245 */ /* 0x008fc60000201000 */
[----:B------:R-:W-:Y:S01]  /*0ec0*/  @P2 FFMA R20, R13, R14, R20 ;  /* 0x0000000e0d142223 */ /* 0x000fe20000000014 */
[----:B------:R-:W-:-:S03]  /*0ed0*/  @P4 I2FP.F32.U32 R7, R4 ;  /* 0x0000000400074245 */ /* 0x000fc60000201000 */
[----:B------:R-:W-:-:S04]  /*0ee0*/  @P3 FFMA R20, R3, R15, R20 ;  /* 0x0000000f03143223 */ /* 0x000fc80000000014 */
[----:B------:R-:W-:-:S07]  /*0ef0*/  @P4 FFMA R20, R7, R16, R20 ;  /* 0x0000001007144223 */ /* 0x000fce0000000014 */
.L_x_5:
[----:B------:R-:W-:Y:S05]  /*0f00*/  BRA.U !UP2, `(.L_x_4) ;  /* 0x000000010af47547 */ /* 0x000fea000b800000 */
[----:B------:R-:W0:Y:S01]  /*0f10*/  LDCU UR13, c[0x0][0x3a4] ;  /* 0x00007480ff0d77ac */ /* 0x000e220008000800 */
[----:B------:R-:W-:Y:S02]  /*0f20*/  UISETP.NE.AND UP2, UPT, UR12, 0x1, UPT ;  /* 0x000000010c00788c */ /* 0x000fe4000bf45270 */
[----:B0-----:R-:W-:-:S07]  /*0f30*/  ULOP3.LUT UP3, URZ, UR13, 0x1, URZ, 0xc0, !UPT ;  /* 0x000000010dff7892 */ /* 0x001fce000f86c0ff */
[----:B------:R-:W-:Y:S05]  /*0f40*/  BRA.U !UP2, `(.L_x_6) ;  /* 0x000000010a887547 */ /* 0x000fea000b800000 */
[----:B------:R-:W0:Y:S01]  /*0f50*/  LDCU UR13, c[0x0][0x39c] ;  /* 0x00007380ff0d77ac */ /* 0x000e220008000800 */
[----:B------:R-:W-:Y:S01]  /*0f60*/  VIADD R8, R0, UR6 ;  /* 0x0000000600087c36 */ /* 0x000fe20008000000 */
[----:B------:R-:W1:Y:S03]  /*0f70*/  LDC.64 R4, c[0x0][0x388] ;  /* 0x0000e200ff047b82 */ /* 0x000e660000000a00 */
[C---:B------:R-:W-:Y:S01]  /*0f80*/  VIADD R10, R8.reuse, 0x1 ;  /* 0x00000001080a7836 */ /* 0x040fe20000000000 */
[----:B0-----:R-:W-:-:S04]  /*0f90*/  ISETP.GE.AND P1, PT, R8, UR13, PT ;  /* 0x0000000d08007c0c */ /* 0x001fc8000bf26270 */
[----:B------:R-:W-:Y:S02]  /*0fa0*/  ISETP.GE.AND P2, PT, R10, UR13, PT ;  /* 0x0000000d0a007c0c */ /* 0x000fe4000bf46270 */
[----:B------:R-:W-:Y:S02]  /*0fb0*/  ISETP.GT.AND P1, PT, R8, -0x1, !P1 ;  /* 0xffffffff0800780c */ /* 0x000fe40004f24270 */
[----:B------:R-:W-:Y:S02]  /*0fc0*/  ISETP.GT.AND P2, PT, R10, -0x1, !P2 ;  /* 0xffffffff0a00780c */ /* 0x000fe40005744270 */
[----:B------:R-:W-:Y:S02]  /*0fd0*/  PLOP3.LUT P1, PT, P0, P1, PT, 0x80, 0x8 ;  /* 0x000000000008781c */ /* 0x000fe40000723070 */
[----:B------:R-:W-:-:S11]  /*0fe0*/  PLOP3.LUT P2, PT, P0, P2, PT, 0x80, 0x8 ;  /* 0x000000000008781c */ /* 0x000fd60000745070 */
[----:B------:R-:W0:Y:S01]  /*0ff0*/  @P1 LDC R11, c[0x0][0x398] ;  /* 0x0000e600ff0b1b82 */ /* 0x000e220000000800 */
[C---:B------:R-:W-:Y:S02]  /*1000*/  @P1 IMAD R8, R21.reuse, UR13, R8 ;  /* 0x0000000d15081c24 */ /* 0x040fe4000f8e0208 */
[----:B------:R-:W-:Y:S01]  /*1010*/  @P2 IMAD R9, R21, UR13, R10 ;  /* 0x0000000d15092c24 */ /* 0x000fe2000f8e020a */
[----:B------:R-:W-:-:S04]  /*1020*/  LOP3.LUT R10, RZ, UR6, RZ, 0x33, !PT ;  /* 0x00000006ff0a7c12 */ /* 0x000fc8000f8e33ff */
[----:B------:R-:W2:Y:S08]  /*1030*/  @P2 LDC R12, c[0x0][0x398] ;  /* 0x0000e600ff0c2b82 */ /* 0x000eb00000000800 */
[----:B------:R-:W3:Y:S08]  /*1040*/  @P1 LDC.64 R6, c[0x0][0x380] ;  /* 0x0000e000ff061b82 */ /* 0x000ef00000000a00 */
[----:B------:R-:W4:Y:S01]  /*1050*/  @P2 LDC.64 R2, c[0x0][0x380] ;  /* 0x0000e000ff022b82 */ /* 0x000f220000000a00 */
[----:B0-----:R-:W-:-:S02]  /*1060*/  @P1 IMAD R8, R8, R11, UR4 ;  /* 0x0000000408081e24 */ /* 0x001fc4000f8e020b */
[----:B------:R-:W-:-:S04]  /*1070*/  VIADD R11, R10, UR8 ;  /* 0x000000080a0b7c36 */ /* 0x000fc80008000000 */
[----:B-1----:R-:W-:-:S04]  /*1080*/  IMAD.WIDE R4, R11, 0x4, R4 ;  /* 0x000000040b047825 */ /* 0x002fc800078e0204 */
[----:B--2---:R-:W-:Y:S01]  /*1090*/  @P2 IMAD R9, R9, R12, UR4 ;  /* 0x0000000409092e24 */ /* 0x004fe2000f8e020c */
[----:B------:R-:W2:Y:S01]  /*10a0*/  @P2 LDG.E R10, desc[UR10][R4.64+-0x4] ;  /* 0xfffffc0a040a2981 */ /* 0x000ea2000c1e1900 */
[----:B---3--:R-:W-:-:S04]  /*10b0*/  @P1 IADD3 R6, P3, PT, R8, R6, RZ ;  /* 0x0000000608061210 */ /* 0x008fc80007f7e0ff */
[----:B------:R-:W-:Y:S02]  /*10c0*/  @P1 LEA.HI.X.SX32 R7, R8, R7, 0x1, P3 ;  /* 0x0000000708071211 */ /* 0x000fe400018f0eff */
[----:B------:R-:W3:Y:S01]  /*10d0*/  @P1 LDG.E R8, desc[UR10][R4.64] ;  /* 0x0000000a04081981 */ /* 0x000ee2000c1e1900 */
[----:B----4-:R-:W-:-:S03]  /*10e0*/  @P2 IADD3 R2, P3, PT, R9, R2, RZ ;  /* 0x0000000209022210 */ /* 0x010fc60007f7e0ff */
[----:B------:R-:W4:Y:S01]  /*10f0*/  @P1 LDG.E.U8 R6, desc[UR10][R6.64] ;  /* 0x0000000a06061981 */ /* 0x000f22000c1e1100 */
[----:B------:R-:W-:-:S05]  /*1100*/  @P2 LEA.HI.X.SX32 R3, R9, R3, 0x1, P3 ;  /* 0x0000000309032211 */ /* 0x000fca00018f0eff */
[----:B------:R-:W5:Y:S01]  /*1110*/  @P2 LDG.E.U8 R2, desc[UR10][R2.64] ;  /* 0x0000000a02022981 */ /* 0x000f62000c1e1100 */
[----:B------:R-:W-:Y:S01]  /*1120*/  UIADD3 UR6, UPT, UPT, UR6, 0x2, URZ ;  /* 0x0000000206067890 */ /* 0x000fe2000fffe0ff */
[----:B----4-:R-:W-:-:S05]  /*1130*/  @P1 I2FP.F32.U32 R9, R6 ;  /* 0x0000000600091245 */ /* 0x010fca0000201000 */
[----:B---3--:R-:W-:Y:S01]  /*1140*/  @P1 FFMA R20, R9, R8, R20 ;  /* 0x0000000809141223 */ /* 0x008fe20000000014 */
[----:B-----5:R-:W-:-:S05]  /*1150*/  @P2 I2FP.F32.U32 R11, R2 ;  /* 0x00000002000b2245 */ /* 0x020fca0000201000 */
[----:B--2---:R-:W-:-:S07]  /*1160*/  @P2 FFMA R20, R11, R10, R20 ;  /* 0x0000000a0b142223 */ /* 0x004fce0000000014 */
.L_x_6:
[----:B------:R-:W-:Y:S05]  /*1170*/  BRA.U !UP3, `(.L_x_4) ;  /* 0x000000010b587547 */ /* 0x000fea000b800000 */
[----:B------:R-:W0:Y:S01]  /*1180*/  LDCU UR13, c[0x0][0x39c] ;  /* 0x00007380ff0d77ac */ /* 0x000e220008000800 */
[----:B------:R-:W-:Y:S01]  /*1190*/  VIADD R4, R0, UR6 ;  /* 0x0000000600047c36 */ /* 0x000fe20008000000 */
[----:B------:R-:W-:Y:S04]  /*11a0*/  BSSY.RECONVERGENT B0, `(.L_x_4) ;  /* 0x0000013000007945 */ /* 0x000fe80003800200 */
[----:B0-----:R-:W-:-:S04]  /*11b0*/  ISETP.GE.AND P1, PT, R4, UR13, PT ;  /* 0x0000000d04007c0c */ /* 0x001fc8000bf26270 */
[----:B------:R-:W-:-:S04]  /*11c0*/  ISETP.GT.AND P1, PT, R4, -0x1, !P1 ;  /* 0xffffffff0400780c */ /* 0x000fc80004f24270 */
[----:B------:R-:W-:-:S13]  /*11d0*/  PLOP3.LUT P1, PT, P0, P1, PT, 0x80, 0x8 ;  /* 0x000000000008781c */ /* 0x000fda0000723070 */
[----:B------:R-:W-:Y:S05]  /*11e0*/  @!P1 BRA `(.L_x_7) ;  /* 0x0000000000389947 */ /* 0x000fea0003800000 */
[----:B------:R-:W0:Y:S01]  /*11f0*/  LDC R6, c[0x0][0x398] ;  /* 0x0000e600ff067b82 */ /* 0x000e220000000800 */
[----:B------:R-:W1:Y:S01]  /*1200*/  LDCU.64 UR14, c[0x0][0x380] ;  /* 0x00007000ff0e77ac */ /* 0x000e620008000a00 */
[----:B------:R-:W-:Y:S01]  /*1210*/  IMAD R21, R21, UR13, R4 ;  /* 0x0000000d15157c24 */ /* 0x000fe2000f8e0204 */
[----:B------:R-:W-:-:S05]  /*1220*/  LOP3.LUT R5, RZ, UR6, RZ, 0x33, !PT ;  /* 0x00000006ff057c12 */ /* 0x000fca000f8e33ff */
[----:B------:R-:W2:Y:S01]  /*1230*/  LDC.64 R2, c[0x0][0x388] ;  /* 0x0000e200ff027b82 */ /* 0x000ea20000000a00 */
[----:B------:R-:W-:Y:S02]  /*1240*/  VIADD R7, R5, UR8 ;  /* 0x0000000805077c36 */ /* 0x000fe40008000000 */
[----:B0-----:R-:W-:-:S05]  /*1250*/  IMAD R21, R21, R6, UR4 ;  /* 0x0000000415157e24 */ /* 0x001fca000f8e0206 */
[----:B-1----:R-:W-:Y:S01]  /*1260*/  IADD3 R4, P0, PT, R21, UR14, RZ ;  /* 0x0000000e15047c10 */ /* 0x002fe2000ff1e0ff */
[----:B--2---:R-:W-:-:S03]  /*1270*/  IMAD.WIDE R2, R7, 0x4, R2 ;  /* 0x0000000407027825 */ /* 0x004fc600078e0202 */
[----:B------:R-:W-:-:S05]  /*1280*/  LEA.HI.X.SX32 R5, R21, UR15, 0x1, P0 ;  /* 0x0000000f15057c11 */ /* 0x000fca00080f0eff */
[----:B------:R-:W2:Y:S04]  /*1290*/  LDG.E.U8 R4, desc[UR10][R4.64] ;  /* 0x0000000a04047981 */ /* 0x000ea8000c1e1100 */
[----:B------:R-:W3:Y:S01]  /*12a0*/  LDG.E R2, desc[UR10][R2.64] ;  /* 0x0000000a02027981 */ /* 0x000ee2000c1e1900 */
[----:B--2---:R-:W-:-:S05]  /*12b0*/  I2FP.F32.U32 R7, R4 ;  /* 0x0000000400077245 */ /* 0x004fca0000201000 */
[----:B---3--:R-:W-:-:S07]  /*12c0*/  FFMA R20, R7, R2, R20 ;  /* 0x0000000207147223 */ /* 0x008fce0000000014 */
.L_x_7:
[----:B------:R-:W-:Y:S05]  /*12d0*/  BSYNC.RECONVERGENT B0 ;  /* 0x0000000000007941 */ /* 0x000fea0003800200 */
.L_x_4:
[----:B------:R-:W-:Y:S05]  /*12e0*/  BRA.U UP0, `(.L_x_8) ;  /* 0xffffffed00d87547 */ /* 0x000fea000b83ffff */
[----:B------:R-:W0:Y:S01]  /*12f0*/  LDC R4, c[0x0][0x398] ;  /* 0x0000e600ff047b82 */ /* 0x000e220000000800 */
[----:B------:R-:W1:Y:S01]  /*1300*/  LDCU.64 UR14, c[0x0][0x390] ;  /* 0x00007200ff0e77ac */ /* 0x000e620008000a00 */
[----:B------:R-:W2:Y:S01]  /*1310*/  F2I.U32.TRUNC.NTZ R5, R20 ;  /* 0x0000001400057305 */ /* 0x000ea2000020f000 */
[----:B------:R-:W-:Y:S02]  /*1320*/  UIADD3 UR6, UPT, UPT, UR4, 0x1, URZ ;  /* 0x0000000104067890 */ /* 0x000fe4000fffe0ff */
[----:B0-----:R-:W-:-:S05]  /*1330*/  IMAD R3, R19, R4, UR4 ;  /* 0x0000000413037e24 */ /* 0x001fca000f8e0204 */
[----:B-1----:R-:W-:-:S04]  /*1340*/  IADD3 R2, P0, PT, R3, UR14, RZ ;  /* 0x0000000e03027c10 */ /* 0x002fc8000ff1e0ff */
[----:B------:R-:W-:Y:S02]  /*1350*/  LEA.HI.X.SX32 R3, R3, UR15, 0x1, P0 ;  /* 0x0000000f03037c11 */ /* 0x000fe400080f0eff */
[----:B------:R-:W-:-:S03]  /*1360*/  ISETP.NE.AND P0, PT, R4, UR6, PT ;  /* 0x0000000604007c0c */ /* 0x000fc6000bf05270 */
[----:B--2---:R0:W-:Y:S10]  /*1370*/  STG.E.U8 desc[UR10][R2.64], R5 ;  /* 0x0000000502007986 */ /* 0x0041f4000c10110a */
[----:B------:R-:W-:Y:S05]  /*1380*/  @!P0 EXIT ;  /* 0x000000000000894d */ /* 0x000fea0003800000 */
[----:B------:R-:W-:Y:S01]  /*1390*/  UMOV UR4, UR6 ;  /* 0x0000000600047c82 */ /* 0x000fe20008000000 */
[----:B------:R-:W-:Y:S05]  /*13a0*/  BRA `(.L_x_9) ;  /* 0xffffffec00a07947 */ /* 0x000fea000383ffff */
.L_x_1:
[C---:B------:R-:W-:Y:S01]  /*13b0*/  VIADD R0, R18.reuse, 0xffffffff ;  /* 0xffffffff12007836 */ /* 0x040fe20000000000 */
[----:B------:R-:W-:-:S04]  /*13c0*/  LOP3.LUT R2, R18, 0x7, RZ, 0xc0, !PT ;  /* 0x0000000712027812 */ /* 0x000fc800078ec0ff */
[----:B------:R-:W-:Y:S01]  /*13d0*/  ISETP.GE.U32.AND P0, PT, R0, 0x7, PT ;  /* 0x000000070000780c */ /* 0x000fe20003f06070 */
[----:B------:R-:W-:Y:S01]  /*13e0*/  IMAD.MOV.U32 R0, RZ, RZ, RZ ;  /* 0x000000ffff007224 */ /* 0x000fe200078e00ff */
[----:B------:R-:W-:-:S11]  /*13f0*/  ISETP.NE.AND P1, PT, R2, RZ, PT ;  /* 0x000000ff0200720c */ /* 0x000fd60003f25270 */
[----:B------:R-:W-:Y:S05]  /*1400*/  @!P0 BRA `(.L_x_10) ;  /* 0x0000000000448947 */ /* 0x000fea0003800000 */
[----:B------:R-:W-:Y:S01]  /*1410*/  LOP3.LUT R0, R18, 0x7ffffff8, RZ, 0xc0, !PT ;  /* 0x7ffffff812007812 */ /* 0x000fe200078ec0ff */
[----:B------:R-:W0:Y:S01]  /*1420*/  LDCU.64 UR6, c[0x0][0x390] ;  /* 0x00007200ff0677ac */ /* 0x000e220008000a00 */
[----:B------:R-:W-:-:S05]  /*1430*/  UMOV UR4, URZ ;  /* 0x000000ff00047c82 */ /* 0x000fca0008000000 */
.L_x_11:
[----:B------:R-:W-:Y:S01]  /*1440*/  IMAD R3, R19, R18, UR4 ;  /* 0x0000000413037e24 */ /* 0x000fe2000f8e0212 */
[----:B------:R-:W-:-:S04]  /*1450*/  UIADD3 UR4, UPT, UPT, UR4, 0x8, URZ ;  /* 0x0000000804047890 */ /* 0x000fc8000fffe0ff */
[----:B01----:R-:W-:-:S04]  /*1460*/  IADD3 R4, P0, PT, R3, UR6, RZ ;  /* 0x0000000603047c10 */ /* 0x003fc8000ff1e0ff */
[----:B------:R-:W-:Y:S02]  /*1470*/  LEA.HI.X.SX32 R5, R3, UR7, 0x1, P0 ;  /* 0x0000000703057c11 */ /* 0x000fe400080f0eff */
[----:B------:R-:W-:-:S03]  /*1480*/  ISETP.NE.AND P0, PT, R0, UR4, PT ;  /* 0x0000000400007c0c */ /* 0x000fc6000bf05270 */
[----:B------:R1:W-:Y:S04]  /*1490*/  STG.E.U8 desc[UR10][R4.64], RZ ;  /* 0x000000ff04007986 */ /* 0x0003e8000c10110a */
[----:B------:R1:W-:Y:S04]  /*14a0*/  STG.E.U8 desc[UR10][R4.64+0x1], RZ ;  /* 0x000001ff04007986 */ /* 0x0003e8000c10110a */
[----:B------:R1:W-:Y:S04]  /*14b0*/  STG.E.U8 desc[UR10][R4.64+0x2], RZ ;  /* 0x000002ff04007986 */ /* 0x0003e8000c10110a */
[----:B------:R1:W-:Y:S04]  /*14c0*/  STG.E.U8 desc[UR10][R4.64+0x3], RZ ;  /* 0x000003ff04007986 */ /* 0x0003e8000c10110a */
[----:B------:R1:W-:Y:S04]  /*14d0*/  STG.E.U8 desc[UR10][R4.64+0x4], RZ ;  /* 0x000004ff04007986 */ /* 0x0003e8000c10110a */
[----:B------:R1:W-:Y:S04]  /*14e0*/  STG.E.U8 desc[UR10][R4.64+0x5], RZ ;  /* 0x000005ff04007986 */ /* 0x0003e8000c10110a */
[----:B------:R1:W-:Y:S04]  /*14f0*/  STG.E.U8 desc[UR10][R4.64+0x6], RZ ;  /* 0x000006ff04007986 */ /* 0x0003e8000c10110a */
[----:B------:R1:W-:Y:S01]  /*1500*/  STG.E.U8 desc[UR10][R4.64+0x7], RZ ;  /* 0x000007ff04007986 */ /* 0x0003e2000c10110a */
[----:B------:R-:W-:Y:S05]  /*1510*/  @P0 BRA `(.L_x_11) ;  /* 0xfffffffc00c80947 */ /* 0x000fea000383ffff */
.L_x_10:
[----:B------:R-:W-:Y:S05]  /*1520*/  @!P1 EXIT ;  /* 0x000000000000994d */ /* 0x000fea0003800000 */
[----:B------:R-:W-:Y:S02]  /*1530*/  ISETP.GE.U32.AND P0, PT, R2, 0x4, PT ;  /* 0x000000040200780c */ /* 0x000fe40003f06070 */
[----:B-1----:R-:W-:-:S04]  /*1540*/  LOP3.LUT R4, R18, 0x3, RZ, 0xc0, !PT ;  /* 0x0000000312047812 */ /* 0x002fc800078ec0ff */
[----:B------:R-:W-:-:S07]  /*1550*/  ISETP.NE.AND P1, PT, R4, RZ, PT ;  /* 0x000000ff0400720c */ /* 0x000fce0003f25270 */
[----:B------:R-:W-:Y:S06]  /*1560*/  @!P0 BRA `(.L_x_12) ;  /* 0x0000000000248947 */ /* 0x000fec0003800000 */
[----:B------:R-:W0:Y:S01]  /*1570*/  LDCU.64 UR4, c[0x0][0x390] ;  /* 0x00007200ff0477ac */ /* 0x000e220008000a00 */
[----:B------:R-:W-:Y:S02]  /*1580*/  IMAD R3, R19, R18, R0 ;  /* 0x0000001213037224 */ /* 0x000fe400078e0200 */
[----:B------:R-:W-:-:S03]  /*1590*/  VIADD R0, R0, 0x4 ;  /* 0x0000000400007836 */ /* 0x000fc60000000000 */
[----:B0-----:R-:W-:-:S04]  /*15a0*/  IADD3 R2, P0, PT, R3, UR4, RZ ;  /* 0x0000000403027c10 */ /* 0x001fc8000ff1e0ff */
[----:B------:R-:W-:-:S05]  /*15b0*/  LEA.HI.X.SX32 R3, R3, UR5, 0x1, P0 ;  /* 0x0000000503037c11 */ /* 0x000fca00080f0eff */
[----:B------:R0:W-:Y:S04]  /*15c0*/  STG.E.U8 desc[UR10][R2.64], RZ ;  /* 0x000000ff02007986 */ /* 0x0001e8000c10110a */
[----:B------:R0:W-:Y:S04]  /*15d0*/  STG.E.U8 desc[UR10][R2.64+0x1], RZ ;  /* 0x000001ff02007986 */ /* 0x0001e8000c10110a */
[----:B------:R0:W-:Y:S04]  /*15e0*/  STG.E.U8 desc[UR10][R2.64+0x2], RZ ;  /* 0x000002ff02007986 */ /* 0x0001e8000c10110a */
[----:B------:R0:W-:Y:S02]  /*15f0*/  STG.E.U8 desc[UR10][R2.64+0x3], RZ ;  /* 0x000003ff02007986 */ /* 0x0001e4000c10110a */
.L_x_12:
[----:B------:R-:W-:Y:S05]  /*1600*/  @!P1 EXIT ;  /* 0x000000000000994d */ /* 0x000fea0003800000 */
[----:B------:R-:W-:Y:S02]  /*1610*/  ISETP.NE.AND P0, PT, R4, 0x1, PT ;  /* 0x000000010400780c */ /* 0x000fe40003f05270 */
[----:B0-----:R-:W-:-:S04]  /*1620*/  LOP3.LUT R2, R18, 0x1, RZ, 0xc0, !PT ;  /* 0x0000000112027812 */ /* 0x001fc800078ec0ff */
[----:B------:R-:W-:-:S07]  /*1630*/  ISETP.NE.U32.AND P1, PT, R2, 0x1, PT ;  /* 0x000000010200780c */ /* 0x000fce0003f25070 */
[----:B------:R-:W-:Y:S06]  /*1640*/  @!P0 BRA `(.L_x_13) ;  /* 0x00000000001c8947 */ /* 0x000fec0003800000 */
[----:B------:R-:W0:Y:S01]  /*1650*/  LDCU.64 UR4, c[0x0][0x390] ;  /* 0x00007200ff0477ac */ /* 0x000e220008000a00 */
[----:B------:R-:W-:Y:S02]  /*1660*/  IMAD R3, R19, R18, R0 ;  /* 0x0000001213037224 */ /* 0x000fe400078e0200 */
[----:B------:R-:W-:-:S03]  /*1670*/  VIADD R0, R0, 0x2 ;  /* 0x0000000200007836 */ /* 0x000fc60000000000 */
[----:B0-----:R-:W-:-:S04]  /*1680*/  IADD3 R2, P0, PT, R3, UR4, RZ ;  /* 0x0000000403027c10 */ /* 0x001fc8000ff1e0ff */
[----:B------:R-:W-:-:S05]  /*1690*/  LEA.HI.X.SX32 R3, R3, UR5, 0x1, P0 ;  /* 0x0000000503037c11 */ /* 0x000fca00080f0eff */
[----:B------:R0:W-:Y:S04]  /*16a0*/  STG.E.U8 desc[UR10][R2.64], RZ ;  /* 0x000000ff02007986 */ /* 0x0001e8000c10110a */
[----:B------:R0:W-:Y:S02]  /*16b0*/  STG.E.U8 desc[UR10][R2.64+0x1], RZ ;  /* 0x000001ff02007986 */ /* 0x0001e4000c10110a */
.L_x_13:
[----:B------:R-:W-:Y:S05]  /*16c0*/  @P1 EXIT ;  /* 0x000000000000194d */ /* 0x000fea0003800000 */
[----:B------:R-:W0:Y:S01]  /*16d0*/  LDCU.64 UR4, c[0x0][0x390] ;  /* 0x00007200ff0477ac */ /* 0x000e220008000a00 */
[----:B------:R-:W-:-:S05]  /*16e0*/  IMAD R0, R19, R18, R0 ;  /* 0x0000001213007224 */ /* 0x000fca00078e0200 */
[----:B0-----:R-:W-:-:S04]  /*16f0*/  IADD3 R2, P0, PT, R0, UR4, RZ ;  /* 0x0000000400027c10 */ /* 0x001fc8000ff1e0ff */
[----:B------:R-:W-:-:S05]  /*1700*/  LEA.HI.X.SX32 R3, R0, UR5, 0x1, P0 ;  /* 0x0000000500037c11 */ /* 0x000fca00080f0eff */
[----:B------:R-:W-:Y:S01]  /*1710*/  STG.E.U8 desc[UR10][R2.64], RZ ;  /* 0x000000ff02007986 */ /* 0x000fe2000c10110a */
[----:B------:R-:W-:Y:S05]  /*1720*/  EXIT ;  /* 0x000000000000794d */ /* 0x000fea0003800000 */
.L_x_0:
        /* <DEDUP_REMOVED lines=9> */
.L_x_15:
        /* <DEDUP_REMOVED lines=14> */
.L_x_14:
        /* <DEDUP_REMOVED lines=14> */
.L_x_16:
        /* <DEDUP_REMOVED lines=12> */
.L_x_17:
[----:B------:R-:W-:Y:S05]  /*1a40*/  @P1 EXIT ;  /* 0x000000000000194d */ /* 0x000fea0003800000 */
[----:B------:R-:W0:Y:S01]  /*1a50*/  LDCU.64 UR4, c[0x0][0x390] ;  /* 0x00007200ff0477ac */ /* 0x000e220008000a00 */
[----:B------:R-:W-:-:S05]  /*1a60*/  IMAD R0, R19, R18, R0 ;  /* 0x0000001213007224 */ /* 0x000fca00078e0200 */
[----:B0-----:R-:W-:-:S04]  /*1a70*/  IADD3 R2, P0, PT, R0, UR4, RZ ;  /* 0x0000000400027c10 */ /* 0x001fc8000ff1e0ff */
[----:B------:R-:W-:-:S05]  /*1a80*/  LEA.HI.X.SX32 R3, R0, UR5, 0x1, P0 ;  /* 0x0000000500037c11 */ /* 0x000fca00080f0eff */
[----:B------:R-:W-:Y:S01]  /*1a90*/  STG.E.U8 desc[UR10][R2.64], RZ ;  /* 0x000000ff02007986 */ /* 0x000fe2000c10110a */
[----:B------:R-:W-:Y:S05]  /*1aa0*/  EXIT ;  /* 0x000000000000794d */ /* 0x000fea0003800000 */
.L_x_18:
[----:B------:R-:W-:-:S00]  /*1ab0*/  BRA `(.L_x_18) ;  /* 0xfffffffc00fc7947 */ /* 0x000fc0000383ffff */
[----:B------:R-:W-:-:S00]  /*1ac0*/  NOP ;  /* 0x0000000000007918 */ /* 0x000fc00000000000 */
        /* <DEDUP_REMOVED lines=11> */
.L_x_19:


//--------------------- .nv.shared.reserved.0     --------------------------
	.section	.nv.shared.reserved.0,"aw",@nobits
	.weak		__nv_reservedSMEM_offset_0_alias
	.size		__nv_reservedSMEM_offset_0_alias, 0, 64
	.other		__nv_reservedSMEM_offset_0_alias,@"STO_CUDA_RESERVED_SHARED STV_DEFAULT"
__nv_reservedSMEM_offset_0_alias:
	.zero		0
	.zero		64


//--------------------- .nv.constant0._Z10convKernelPhPKfS_iiiii --------------------------
	.section	.nv.constant0._Z10convKernelPhPKfS_iiiii,"a",@progbits
	.sectionflags	@""
	.align	4
.nv.constant0._Z10convKernelPhPKfS_iiiii:
	.zero		940


//--------------------- SYMBOLS --------------------------

	.type		.nv.reservedSmem.offset0,@object
	.size		.nv.reservedSmem.offset0,0x4
